def matmul_kernel(
    a_ptr,
    b_ptr,
    c_ptr,
    M,
    N,
    K,
    stride_am,
    stride_ak,
    stride_bk,
    stride_bn,
    stride_cm,
    stride_cn,
    BLOCK_M: tl.constexpr,
    BLOCK_N: tl.constexpr,
    BLOCK_K: tl.constexpr,
    GROUP_M: tl.constexpr,
):
    pid = tl.program_id(axis=0)
    num_pid_m = tl.cdiv(M, BLOCK_M)
    num_pid_n = tl.cdiv(N, BLOCK_N)
    num_pid_in_group = GROUP_M * num_pid_n
    group_id = pid // num_pid_in_group
    first_pid_m = group_id * GROUP_M
    group_size_m = min(num_pid_m - first_pid_m, GROUP_M)
    pid_m = first_pid_m + ((pid % num_pid_in_group) % group_size_m)
    pid_n = (pid % num_pid_in_group) // group_size_m

    offs_am = (pid_m * BLOCK_M + tl.arange(0, BLOCK_M)) % M
    offs_bn = (pid_n * BLOCK_N + tl.arange(0, BLOCK_N)) % N
    offs_k = tl.arange(0, BLOCK_K)
    a_ptrs = a_ptr + offs_am[:, None] * stride_am + offs_k[None, :] * stride_ak
    b_ptrs = b_ptr + offs_k[:, None] * stride_bk + offs_bn[None, :] * stride_bn

    acc = tl.zeros((BLOCK_M, BLOCK_N), dtype=tl.float32)
    for kk in range(0, tl.cdiv(K, BLOCK_K)):
        a = tl.load(a_ptrs, mask=offs_k[None, :] < K - kk * BLOCK_K, other=0.0)
        b = tl.load(b_ptrs, mask=offs_k[:, None] < K - kk * BLOCK_K, other=0.0)
        acc = tl.dot(a, b, acc)
        a_ptrs += BLOCK_K * stride_ak
        b_ptrs += BLOCK_K * stride_bk

    c = acc.to(c_ptr.dtype.element_ty)
    offs_cm = pid_m * BLOCK_M + tl.arange(0, BLOCK_M)
    offs_cn = pid_n * BLOCK_N + tl.arange(0, BLOCK_N)
    c_ptrs = c_ptr + offs_cm[:, None] * stride_cm + offs_cn[None, :] * stride_cn
    mask = (offs_cm[:, None] < M) & (offs_cn[None, :] < N)
    tl.store(c_ptrs, c, mask=mask)

# config = {"BLOCK_K": 64, "BLOCK_M": 128, "BLOCK_N": 64, "GROUP_M": 8, "arch": "sm_100", "dtype": "fp16", "num_ctas": 2, "num_stages": 3, "num_warps": 4}
# arch = sm_100


// ===== COMPILED SASS (sm_100a) =====

	.target	sm_100a

	.elftype	@"ET_EXEC"


//--------------------- .note.nv.tkinfo           --------------------------
	.section	.note.nv.tkinfo,"",@"SHT_NOTE"
	.sectionflags	@"SHF_NOTE_NV_TKINFO"
	.tkinfo
        /*0018*/ 	.word	0x00000081
        /*0030*/ 	.string	""
        /*0030*/ 	.string	"ptxas-blackwell"
        /*0030*/ 	.string	"Cuda compilation tools, release 12.9, V12.9.86"
        /*0030*/ 	.string	"Build cuda_12.9.r12.9/compiler.36037853_0"
        /*0030*/ 	.string	"-v  -suppress-debug-info  -lineinfo  -arch sm_100a "



//--------------------- .note.nv.cuver            --------------------------
	.section	.note.nv.cuver,"",@"SHT_NOTE"
	.sectionflags	@"SHF_NOTE_NV_CUVER"
        /*0018*/ 	.short	0x0001
        /*001a*/ 	.short	0x0064
        /*001c*/ 	.short	0x0001
        /*001e*/ 	.short	0x0000
        /*0020*/ 	.short	0x0001
        /*0022*/ 	.short	0x0000


//--------------------- .nv.info                  --------------------------
	.section	.nv.info,"",@"SHT_CUDA_INFO"
	.align	4


	//----- nvinfo : EIATTR_REGCOUNT
	.align		4
        /*0000*/ 	.byte	0x04, 0x2f
        /*0002*/ 	.short	(.L_6 - .L_5)
	.align		4
.L_5:
        /*0004*/ 	.word	index@(matmul_kernel)
        /*0008*/ 	.word	0x000000a8


	//----- nvinfo : EIATTR_FRAME_SIZE
	.align		4
.L_6:
        /*000c*/ 	.byte	0x04, 0x11
        /*000e*/ 	.short	(.L_8 - .L_7)
	.align		4
.L_7:
        /*0010*/ 	.word	index@($__internal_2_$__cuda_sm10x_tcgen05_guardrail_trap_unallocated_columns_being_dealloced)
        /*0014*/ 	.word	0x00000000


	//----- nvinfo : EIATTR_FRAME_SIZE
	.align		4
.L_8:
        /*0018*/ 	.byte	0x04, 0x11
        /*001a*/ 	.short	(.L_10 - .L_9)
	.align		4
.L_9:
        /*001c*/ 	.word	index@($__internal_1_$__cuda_sm10x_tcgen05_guardrail_trap_phase_invalid_during_alloc)
        /*0020*/ 	.word	0x00000000


	//----- nvinfo : EIATTR_FRAME_SIZE
	.align		4
.L_10:
        /*0024*/ 	.byte	0x04, 0x11
        /*0026*/ 	.short	(.L_12 - .L_11)
	.align		4
.L_11:
        /*0028*/ 	.word	index@($__internal_0_$__cuda_sm10x_tcgen05_guardrail_trap_col_being_dealloced_not_returned_by_alloc)
        /*002c*/ 	.word	0x00000000


	//----- nvinfo : EIATTR_FRAME_SIZE
	.align		4
.L_12:
        /*0030*/ 	.byte	0x04, 0x11
        /*0032*/ 	.short	(.L_14 - .L_13)
	.align		4
.L_13:
        /*0034*/ 	.word	index@(matmul_kernel)
        /*0038*/ 	.word	0x00000000


	//----- nvinfo : EIATTR_MIN_STACK_SIZE
	.align		4
.L_14:
        /*003c*/ 	.byte	0x04, 0x12
        /*003e*/ 	.short	(.L_16 - .L_15)
	.align		4
.L_15:
        /*0040*/ 	.word	index@(matmul_kernel)
        /*0044*/ 	.word	0x00000000
.L_16:


//--------------------- .nv.info.matmul_kernel    --------------------------
	.section	.nv.info.matmul_kernel,"",@"SHT_CUDA_INFO"
	.sectionflags	@""
	.align	4


	//----- nvinfo : EIATTR_CUDA_API_VERSION
	.align		4
        /*0000*/ 	.byte	0x04, 0x37
        /*0002*/ 	.short	(.L_18 - .L_17)
.L_17:
        /*0004*/ 	.word	0x00000081


	//----- nvinfo : EIATTR_KPARAM_INFO
	.align		4
.L_18:
        /*0008*/ 	.byte	0x04, 0x17
        /*000a*/ 	.short	(.L_20 - .L_19)
.L_19:
        /*000c*/ 	.word	0x00000000
        /*0010*/ 	.short	0x000d
        /*0012*/ 	.short	0x0048
        /*0014*/ 	.byte	0x00, 0xf4, 0x21, 0x00


	//----- nvinfo : EIATTR_KPARAM_INFO
	.align		4
.L_20:
        /*0018*/ 	.byte	0x04, 0x17
        /*001a*/ 	.short	(.L_22 - .L_21)
.L_21:
        /*001c*/ 	.word	0x00000000
        /*0020*/ 	.short	0x000c
        /*0022*/ 	.short	0x0040
        /*0024*/ 	.byte	0x00, 0xf4, 0x21, 0x00


	//----- nvinfo : EIATTR_KPARAM_INFO
	.align		4
.L_22:
        /*0028*/ 	.byte	0x04, 0x17
        /*002a*/ 	.short	(.L_24 - .L_23)
.L_23:
        /*002c*/ 	.word	0x00000000
        /*0030*/ 	.short	0x000b
        /*0032*/ 	.short	0x0038
        /*0034*/ 	.byte	0x00, 0xf0, 0x11, 0x00


	//----- nvinfo : EIATTR_KPARAM_INFO
	.align		4
.L_24:
        /*0038*/ 	.byte	0x04, 0x17
        /*003a*/ 	.short	(.L_26 - .L_25)
.L_25:
        /*003c*/ 	.word	0x00000000
        /*0040*/ 	.short	0x000a
        /*0042*/ 	.short	0x0034
        /*0044*/ 	.byte	0x00, 0xf0, 0x11, 0x00


	//----- nvinfo : EIATTR_KPARAM_INFO
	.align		4
.L_26:
        /*0048*/ 	.byte	0x04, 0x17
        /*004a*/ 	.short	(.L_28 - .L_27)
.L_27:
        /*004c*/ 	.word	0x00000000
        /*0050*/ 	.short	0x0009
        /*0052*/ 	.short	0x0030
        /*0054*/ 	.byte	0x00, 0xf0, 0x11, 0x00


	//----- nvinfo : EIATTR_KPARAM_INFO
	.align		4
.L_28:
        /*0058*/ 	.byte	0x04, 0x17
        /*005a*/ 	.short	(.L_30 - .L_29)
.L_29:
        /*005c*/ 	.word	0x00000000
        /*0060*/ 	.short	0x0008
        /*0062*/ 	.short	0x002c
        /*0064*/ 	.byte	0x00, 0xf0, 0x11, 0x00


	//----- nvinfo : EIATTR_KPARAM_INFO
	.align		4
.L_30:
        /*0068*/ 	.byte	0x04, 0x17
        /*006a*/ 	.short	(.L_32 - .L_31)
.L_31:
        /*006c*/ 	.word	0x00000000
        /*0070*/ 	.short	0x0007
        /*0072*/ 	.short	0x0028
        /*0074*/ 	.byte	0x00, 0xf0, 0x11, 0x00


	//----- nvinfo : EIATTR_KPARAM_INFO
	.align		4
.L_32:
        /*0078*/ 	.byte	0x04, 0x17
        /*007a*/ 	.short	(.L_34 - .L_33)
.L_33:
        /*007c*/ 	.word	0x00000000
        /*0080*/ 	.short	0x0006
        /*0082*/ 	.short	0x0024
        /*0084*/ 	.byte	0x00, 0xf0, 0x11, 0x00


	//----- nvinfo : EIATTR_KPARAM_INFO
	.align		4
.L_34:
        /*0088*/ 	.byte	0x04, 0x17
        /*008a*/ 	.short	(.L_36 - .L_35)
.L_35:
        /*008c*/ 	.word	0x00000000
        /*0090*/ 	.short	0x0005
        /*0092*/ 	.short	0x0020
        /*0094*/ 	.byte	0x00, 0xf0, 0x11, 0x00


	//----- nvinfo : EIATTR_KPARAM_INFO
	.align		4
.L_36:
        /*0098*/ 	.byte	0x04, 0x17
        /*009a*/ 	.short	(.L_38 - .L_37)
.L_37:
        /*009c*/ 	.word	0x00000000
        /*00a0*/ 	.short	0x0004
        /*00a2*/ 	.short	0x001c
        /*00a4*/ 	.byte	0x00, 0xf0, 0x11, 0x00


	//----- nvinfo : EIATTR_KPARAM_INFO
	.align		4
.L_38:
        /*00a8*/ 	.byte	0x04, 0x17
        /*00aa*/ 	.short	(.L_40 - .L_39)
.L_39:
        /*00ac*/ 	.word	0x00000000
        /*00b0*/ 	.short	0x0003
        /*00b2*/ 	.short	0x0018
        /*00b4*/ 	.byte	0x00, 0xf0, 0x11, 0x00


	//----- nvinfo : EIATTR_KPARAM_INFO
	.align		4
.L_40:
        /*00b8*/ 	.byte	0x04, 0x17
        /*00ba*/ 	.short	(.L_42 - .L_41)
.L_41:
        /*00bc*/ 	.word	0x00000000
        /*00c0*/ 	.short	0x0002
        /*00c2*/ 	.short	0x0010
        /*00c4*/ 	.byte	0x00, 0xf4, 0x21, 0x00


	//----- nvinfo : EIATTR_KPARAM_INFO
	.align		4
.L_42:
        /*00c8*/ 	.byte	0x04, 0x17
        /*00ca*/ 	.short	(.L_44 - .L_43)
.L_43:
        /*00cc*/ 	.word	0x00000000
        /*00d0*/ 	.short	0x0001
        /*00d2*/ 	.short	0x0008
        /*00d4*/ 	.byte	0x00, 0xf4, 0x21, 0x00


	//----- nvinfo : EIATTR_KPARAM_INFO
	.align		4
.L_44:
        /*00d8*/ 	.byte	0x04, 0x17
        /*00da*/ 	.short	(.L_46 - .L_45)
.L_45:
        /*00dc*/ 	.word	0x00000000
        /*00e0*/ 	.short	0x0000
        /*00e2*/ 	.short	0x0000
        /*00e4*/ 	.byte	0x00, 0xf4, 0x21, 0x00


	//----- nvinfo : EIATTR_EXPLICIT_CLUSTER
	.align		4
.L_46:
        /*00e8*/ 	.byte	0x01, 0x3e
	.zero		2


	//----- nvinfo : EIATTR_CTA_PER_CLUSTER
	.align		4
        /*00ec*/ 	.byte	0x04, 0x3d
        /*00ee*/ 	.short	(.L_48 - .L_47)
.L_47:
        /*00f0*/ 	.word	0x00000002
        /*00f4*/ 	.word	0x00000001
        /*00f8*/ 	.word	0x00000001


	//----- nvinfo : EIATTR_AT_ENTRY_FRAGMENTS
	.align		4
.L_48:
        /*00fc*/ 	.byte	0x04, 0x4f
        /*00fe*/ 	.short	(.L_50 - .L_49)


	//   ....[0]....
.L_49:
        /*0100*/ 	.word	0x00000004


	//   ....[1]....
        /*0104*/ 	.word	0x00000005


	//----- nvinfo : EIATTR_RESERVED_SMEM_USED
	.align		4
.L_50:
        /*0108*/ 	.byte	0x01, 0x41
	.zero		2


	//----- nvinfo : EIATTR_SPARSE_MMA_MASK
	.align		4
        /*010c*/ 	.byte	0x03, 0x50
        /*010e*/ 	.short	0x0000


	//----- nvinfo : EIATTR_TCGEN05_2CTA_USED
	.align		4
        /*0110*/ 	.byte	0x01, 0x52
	.zero		2


	//----- nvinfo : EIATTR_MAXREG_COUNT
	.align		4
        /*0114*/ 	.byte	0x03, 0x1b
        /*0116*/ 	.short	0x00ff


	//----- nvinfo : EIATTR_NUM_BARRIERS
	.align		4
        /*0118*/ 	.byte	0x02, 0x4c
        /*011a*/ 	.byte	0x01
	.zero		1


	//----- nvinfo : EIATTR_INT_WARP_WIDE_INSTR_OFFSETS
	.align		4
        /*011c*/ 	.byte	0x04, 0x31
        /*011e*/ 	.short	(.L_52 - .L_51)


	//   ....[0]....
.L_51:
        /*0120*/ 	.word	0x00001cd0


	//   ....[1]....
        /*0124*/ 	.word	0x00001ce0


	//   ....[2]....
        /*0128*/ 	.word	0x00003230


	//   ....[3]....
        /*012c*/ 	.word	0x00006540


	//   ....[4]....
        /*0130*/ 	.word	0x00006590


	//----- nvinfo : EIATTR_COOP_GROUP_MASK_REGIDS
	.align		4
.L_52:
        /*0134*/ 	.byte	0x04, 0x29
        /*0136*/ 	.short	(.L_54 - .L_53)


	//   ....[0]....
.L_53:
        /*0138*/ 	.word	0xffffffff


	//   ....[1]....
        /*013c*/ 	.word	0xffffffff


	//   ....[2]....
        /*0140*/ 	.word	0xffffffff


	//   ....[3]....
        /*0144*/ 	.word	0xffffffff


	//----- nvinfo : EIATTR_COOP_GROUP_INSTR_OFFSETS
	.align		4
.L_54:
        /*0148*/ 	.byte	0x04, 0x28
        /*014a*/ 	.short	(.L_56 - .L_55)


	//   ....[0]....
.L_55:
        /*014c*/ 	.word	0x00000070


	//   ....[1]....
        /*0150*/ 	.word	0x00000650


	//   ....[2]....
        /*0154*/ 	.word	0x000063e0


	//   ....[3]....
        /*0158*/ 	.word	0x00006640


	//----- nvinfo : EIATTR_VRC_CTA_INIT_COUNT
	.align		4
.L_56:
        /*015c*/ 	.byte	0x02, 0x4a
        /*015e*/ 	.byte	0x80
	.zero		1


	//----- nvinfo : EIATTR_MBARRIER_INSTR_OFFSETS
	.align		4
        /*0160*/ 	.byte	0x04, 0x39
        /*0162*/ 	.short	(.L_58 - .L_57)


	//   ....[0]....
.L_57:
        /*0164*/ 	.word	0x000002f0
        /*0168*/ 	.word	0x00000007
        /*016c*/ 	.word	0x00000000
        /*0170*/ 	.short	0x010a
        /*0172*/ 	.byte	0xff
	.zero		1


	//   ....[1]....
        /*0174*/ 	.word	0x00000310
        /*0178*/ 	.word	0x00000007
        /*017c*/ 	.word	0x00000000
        /*0180*/ 	.short	0x010a
        /*0182*/ 	.byte	0xff
	.zero		1


	//   ....[2]....
        /*0184*/ 	.word	0x000004d0
        /*0188*/ 	.word	0x00000009
        /*018c*/ 	.word	0x00000000
        /*0190*/ 	.short	0x010a
        /*0192*/ 	.byte	0xff
	.zero		1


	//   ....[3]....
        /*0194*/ 	.word	0x000004f0
        /*0198*/ 	.word	0x00000009
        /*019c*/ 	.word	0x00000000
        /*01a0*/ 	.short	0x010a
        /*01a2*/ 	.byte	0xff
	.zero		1


	//   ....[4]....
        /*01a4*/ 	.word	0x000005d0
        /*01a8*/ 	.word	0x00000005
        /*01ac*/ 	.word	0x00000000
        /*01b0*/ 	.short	0x0101
        /*01b2*/ 	.byte	0xff
	.zero		1


	//   ....[5]....
        /*01b4*/ 	.word	0x00001dc0
        /*01b8*/ 	.word	0x000000ff
        /*01bc*/ 	.word	0x00000000
        /*01c0*/ 	.short	0x0100
        /*01c2*/ 	.byte	0x08
	.zero		1


	//   ....[6]....
        /*01c4*/ 	.word	0x000032c0
        /*01c8*/ 	.word	0x000000ff
        /*01cc*/ 	.word	0x00006008
        /*01d0*/ 	.short	0x0100
        /*01d2*/ 	.byte	0x06
	.zero		1


	//   ....[7]....
        /*01d4*/ 	.word	0x00004220
        /*01d8*/ 	.word	0x000000ff
        /*01dc*/ 	.word	0x00000000
        /*01e0*/ 	.short	0x010a
        /*01e2*/ 	.byte	0x08
	.zero		1


	//   ....[8]....
        /*01e4*/ 	.word	0x000053a0
        /*01e8*/ 	.word	0x000000ff
        /*01ec*/ 	.word	0x00000000
        /*01f0*/ 	.short	0x010a
        /*01f2*/ 	.byte	0x08
	.zero		1


	//   ....[9]....
        /*01f4*/ 	.word	0x00005450
        /*01f8*/ 	.word	0x000000ff
        /*01fc*/ 	.word	0x00006000
        /*0200*/ 	.short	0x0108
        /*0202*/ 	.byte	0x06
	.zero		1


	//   ....[10]....
        /*0204*/ 	.word	0x00005480
        /*0208*/ 	.word	0x000000ff
        /*020c*/ 	.word	0x00006008
        /*0210*/ 	.short	0x0108
        /*0212*/ 	.byte	0x06
	.zero		1


	//   ....[11]....
        /*0214*/ 	.word	0x00006670
        /*0218*/ 	.word	0x00000007
        /*021c*/ 	.word	0x00000000
        /*0220*/ 	.short	0x010a
        /*0222*/ 	.byte	0xff
	.zero		1


	//   ....[12]....
        /*0224*/ 	.word	0x000066d0
        /*0228*/ 	.word	0x00000009
        /*022c*/ 	.word	0x00000000
        /*0230*/ 	.short	0x010a
        /*0232*/ 	.byte	0xff
	.zero		1


	//   ....[13]....
        /*0234*/ 	.word	0x00006720
        /*0238*/ 	.word	0x000000ff
        /*023c*/ 	.word	0x00000000
        /*0240*/ 	.short	0x010a
        /*0242*/ 	.byte	0x08
	.zero		1


	//   ....[14]....
        /*0244*/ 	.word	0x00006750
        /*0248*/ 	.word	0x000000ff
        /*024c*/ 	.word	0x00000000
        /*0250*/ 	.short	0x010a
        /*0252*/ 	.byte	0x08
	.zero		1


	//----- nvinfo : EIATTR_NUM_MBARRIERS
	.align		4
.L_58:
        /*0254*/ 	.byte	0x03, 0x38
        /*0256*/ 	.short	0x0002


	//----- nvinfo : EIATTR_EXIT_INSTR_OFFSETS
	.align		4
        /*0258*/ 	.byte	0x04, 0x1c
        /*025a*/ 	.short	(.L_60 - .L_59)


	//   ....[0]....
.L_59:
        /*025c*/ 	.word	0x00006650


	//----- nvinfo : EIATTR_REQNTID
	.align		4
.L_60:
        /*0260*/ 	.byte	0x04, 0x10
        /*0262*/ 	.short	(.L_62 - .L_61)
.L_61:
        /*0264*/ 	.word	0x00000080
        /*0268*/ 	.word	0x00000001
        /*026c*/ 	.word	0x00000001


	//----- nvinfo : EIATTR_CRS_STACK_SIZE
	.align		4
.L_62:
        /*0270*/ 	.byte	0x04, 0x1e
        /*0272*/ 	.short	(.L_64 - .L_63)
.L_63:
        /*0274*/ 	.word	0x00000000


	//----- nvinfo : EIATTR_CBANK_PARAM_SIZE
	.align		4
.L_64:
        /*0278*/ 	.byte	0x03, 0x19
        /*027a*/ 	.short	0x0050


	//----- nvinfo : EIATTR_PARAM_CBANK
	.align		4
        /*027c*/ 	.byte	0x04, 0x0a
        /*027e*/ 	.short	(.L_66 - .L_65)
	.align		4
.L_65:
        /*0280*/ 	.word	index@(.nv.constant0.matmul_kernel)
        /*0284*/ 	.short	0x0380
        /*0286*/ 	.short	0x0050


	//----- nvinfo : EIATTR_SW_WAR
	.align		4
.L_66:
        /*0288*/ 	.byte	0x04, 0x36
        /*028a*/ 	.short	(.L_68 - .L_67)
.L_67:
        /*028c*/ 	.word	0x00000008
.L_68:


//--------------------- .nv.compat                --------------------------
	.section	.nv.compat,"",@"SHT_CUDA_COMPAT_INFO"
	.align	4
        /*0000*/ 	.byte	0x02, 0x02, 0x02, 0x00, 0x02, 0x05, 0x05, 0x00, 0x02, 0x03, 0x00, 0x00, 0x02, 0x06, 0x01, 0x00


//--------------------- .nv.callgraph             --------------------------
	.section	.nv.callgraph,"",@"SHT_CUDA_CALLGRAPH"
	.align	4
	.sectionentsize	8
	.align		4
        /*0000*/ 	.word	0x00000000
	.align		4
        /*0004*/ 	.word	0xffffffff
	.align		4
        /*0008*/ 	.word	0x00000000
	.align		4
        /*000c*/ 	.word	0xfffffffe
	.align		4
        /*0010*/ 	.word	0x00000000
	.align		4
        /*0014*/ 	.word	0xfffffffd
	.align		4
        /*0018*/ 	.word	0x00000000
	.align		4
        /*001c*/ 	.word	0xfffffffc


//--------------------- .text.matmul_kernel       --------------------------
	.section	.text.matmul_kernel,"ax",@progbits
	.align	128
        .global         matmul_kernel
        .type           matmul_kernel,@function
        .size           matmul_kernel,(.L_x_28 - matmul_kernel)
        .other          matmul_kernel,@"STO_CUDA_ENTRY STV_DEFAULT"
matmul_kernel:
.text.matmul_kernel:
[----:B------:R-:W0:Y:S01]  /*0000*/  LDC R1, c[0x0][0x37c] ;  /* 0x0000df00ff017b82 */ /* 0x000e220000000800 */
[----:B------:R-:W1:Y:S01]  /*0010*/  S2R R38, SR_TID.X ;  /* 0x0000000000267919 */ /* 0x000e620000002100 */
[----:B------:R-:W2:Y:S01]  /*0020*/  LDCU.64 UR18, c[0x0][0x358] ;  /* 0x00006b00ff1277ac */ /* 0x000ea20008000a00 */
[----:B-1----:R-:W-:-:S13]  /*0030*/  ISETP.GE.U32.AND P0, PT, R38, 0x20, PT ;  /* 0x000000202600780c */ /* 0x002fda0003f06070 */
[----:B------:R-:W-:Y:S02]  /*0040*/  VOTEU.ANY UP0, P0 ;  /* 0x0000000000ff7886 */ /* 0x000fe40000000100 */
[----:B0-2---:R-:W-:Y:S05]  /*0050*/  BRA.U UP0, `(.L_x_0) ;  /* 0x0000000500807547 */ /* 0x005fea000b800000 */
[----:B------:R-:W0:Y:S01]  /*0060*/  S2R R11, SR_CgaCtaId ;  /* 0x00000000000b7919 */ /* 0x000e220000008800 */
[----:B------:R-:W-:Y:S01]  /*0070*/  NOP ;  /* 0x0000000000007918 */ /* 0x000fe20000000000 */
[----:B------:R-:W-:-:S04]  /*0080*/  MOV R0, 0x40 ;  /* 0x0000004000007802 */ /* 0x000fc80000000f00 */
[----:B0-----:R-:W-:Y:S02]  /*0090*/  LEA R2, R11, R0, 0x18 ;  /* 0x000000000b027211 */ /* 0x001fe400078ec0ff */
[----:B------:R-:W-:-:S04]  /*00a0*/  MOV R0, 0x400 ;  /* 0x0000040000007802 */ /* 0x000fc80000000f00 */
[----:B------:R-:W0:Y:S01]  /*00b0*/  LDS.U8 R2, [R2] ;  /* 0x0000000002027984 */ /* 0x000e220000000000 */
[----:B------:R-:W-:Y:S02]  /*00c0*/  LEA R0, R11, R0, 0x18 ;  /* 0x000000000b007211 */ /* 0x000fe400078ec0ff */
[----:B0-----:R-:W-:-:S13]  /*00d0*/  ISETP.NE.AND P0, PT, R2, RZ, PT ;  /* 0x000000ff0200720c */ /* 0x001fda0003f05270 */
[----:B------:R-:W-:Y:S05]  /*00e0*/  @P0 BRA `(.L_x_1) ;  /* 0x0000000400440947 */ /* 0x000fea0003800000 */
[C---:B------:R-:W-:Y:S02]  /*00f0*/  LOP3.LUT R2, R11.reuse, 0x1, RZ, 0xc0, !PT ;  /* 0x000000010b027812 */ /* 0x040fe400078ec0ff */
[----:B------:R-:W-:Y:S02]  /*0100*/  LOP3.LUT R5, R11, 0x1, RZ, 0x3c, !PT ;  /* 0x000000010b057812 */ /* 0x000fe400078e3cff */
[----:B------:R-:W-:-:S13]  /*0110*/  ISETP.NE.U32.AND P0, PT, R2, 0x1, PT ;  /* 0x000000010200780c */ /* 0x000fda0003f05070 */
[----:B------:R-:W-:Y:S05]  /*0120*/  @!P0 BRA `(.L_x_2) ;  /* 0x0000000000bc8947 */ /* 0x000fea0003800000 */
[----:B------:R-:W-:Y:S01]  /*0130*/  ELECT P1, URZ, PT ;  /* 0x0000000000ff782f */ /* 0x000fe20003820000 */
[----:B------:R-:W-:-:S12]  /*0140*/  BSSY B0, `(.L_x_2) ;  /* 0x000002d000007945 */ /* 0x000fd80003800000 */
[----:B------:R-:W-:Y:S05]  /*0150*/  @!P1 BRA `(.L_x_3) ;  /* 0x0000000000ac9947 */ /* 0x000fea0003800000 */
[----:B------:R-:W-:-:S05]  /*0160*/  UMOV UR4, 0x1 ;  /* 0x0000000100047882 */ /* 0x000fca0000000000 */
[----:B------:R-:W-:Y:S04]  /*0170*/  DEPBAR.LE SB0, 0x36 ;  /* 0x00008d800000791a */ /* 0x000fe80000000000 */
[----:B------:R-:W0:Y:S02]  /*0180*/  UTCATOMSWS.2CTA.FIND_AND_SET.ALIGN UP1, UR4, UR4 ;  /* 0x00000004000475e3 */ /* 0x000e240008220800 */
[----:B0-----:R-:W-:Y:S01]  /*0190*/  PLOP3.LUT P1, PT, PT, PT, UP1, 0x80, 0x8 ;  /* 0x000000000008781c */ /* 0x001fe20003f2f018 */
[----:B------:R-:W-:-:S03]  /*01a0*/  IMAD.U32 R4, RZ, RZ, UR4 ;  /* 0x00000004ff047e24 */ /* 0x000fc6000f8e00ff */
[----:B------:R-:W-:-:S04]  /*01b0*/  SEL R2, RZ, 0xffffffff, !P1 ;  /* 0xffffffffff027807 */ /* 0x000fc80004800000 */
[----:B------:R-:W-:-:S13]  /*01c0*/  ISETP.NE.AND P1, PT, R2, RZ, PT ;  /* 0x000000ff0200720c */ /* 0x000fda0003f25270 */
[----:B------:R-:W-:Y:S05]  /*01d0*/  @P1 BRA `(.L_x_4) ;  /* 0x0000000000241947 */ /* 0x000fea0003800000 */
.L_x_5:
[----:B------:R-:W-:Y:S05]  /*01e0*/  NANOSLEEP 0x64 ;  /* 0x000000640000795d */ /* 0x000fea0003800000 */
[----:B------:R-:W-:-:S05]  /*01f0*/  UMOV UR4, 0x1 ;  /* 0x0000000100047882 */ /* 0x000fca0000000000 */
[----:B------:R-:W-:Y:S04]  /*0200*/  DEPBAR.LE SB0, 0x36 ;  /* 0x00008d800000791a */ /* 0x000fe80000000000 */
[----:B------:R-:W0:Y:S02]  /*0210*/  UTCATOMSWS.2CTA.FIND_AND_SET.ALIGN UP1, UR4, UR4 ;  /* 0x00000004000475e3 */ /* 0x000e240008220800 */
[----:B0-----:R-:W-:Y:S01]  /*0220*/  PLOP3.LUT P1, PT, PT, PT, UP1, 0x80, 0x8 ;  /* 0x000000000008781c */ /* 0x001fe20003f2f018 */
[----:B------:R-:W-:-:S03]  /*0230*/  IMAD.U32 R4, RZ, RZ, UR4 ;  /* 0x00000004ff047e24 */ /* 0x000fc6000f8e00ff */
[----:B------:R-:W-:-:S04]  /*0240*/  SEL R2, RZ, 0xffffffff, !P1 ;  /* 0xffffffffff027807 */ /* 0x000fc80004800000 */
[----:B------:R-:W-:-:S13]  /*0250*/  ISETP.NE.AND P1, PT, R2, RZ, PT ;  /* 0x000000ff0200720c */ /* 0x000fda0003f25270 */
[----:B------:R-:W-:Y:S05]  /*0260*/  @!P1 BRA `(.L_x_5) ;  /* 0xfffffffc00dc9947 */ /* 0x000fea000383ffff */
.L_x_4:
[----:B------:R-:W-:Y:S01]  /*0270*/  MOV R2, 0x60 ;  /* 0x0000006000027802 */ /* 0x000fe20000000f00 */
[----:B------:R-:W-:Y:S01]  /*0280*/  IMAD.MOV.U32 R10, RZ, RZ, 0x4 ;  /* 0x00000004ff0a7424 */ /* 0x000fe200078e00ff */
[----:B------:R-:W-:Y:S02]  /*0290*/  MOV R3, 0x58 ;  /* 0x0000005800037802 */ /* 0x000fe40000000f00 */
[C---:B------:R-:W-:Y:S02]  /*02a0*/  LEA R6, R11.reuse, R2, 0x18 ;  /* 0x000000020b067211 */ /* 0x040fe400078ec0ff */
[----:B------:R-:W-:-:S03]  /*02b0*/  LEA R7, R11, R3, 0x18 ;  /* 0x000000030b077211 */ /* 0x000fc600078ec0ff */
[----:B------:R-:W0:Y:S01]  /*02c0*/  LDS R2, [R6] ;  /* 0x0000000006027984 */ /* 0x000e220000000800 */
[----:B------:R-:W-:Y:S01]  /*02d0*/  PRMT R9, R5, 0x654, R7 ;  /* 0x0000065405097816 */ /* 0x000fe20000000007 */
[----:B0-----:R-:W-:-:S04]  /*02e0*/  IMAD.U32 R2, R2, -0x80000000, RZ ;  /* 0x8000000002027824 */ /* 0x001fc800078e00ff */
[----:B------:R-:W0:Y:S02]  /*02f0*/  SYNCS.PHASECHK.TRANS64.TRYWAIT P1, [R7+URZ], R2 ;  /* 0x00000002070075a7 */ /* 0x000e2400080211ff */
[----:B0-----:R-:W-:Y:S05]  /*0300*/  @P1 BRA `(.L_x_6) ;  /* 0x0000000000081947 */ /* 0x001fea0003800000 */
[----:B------:R-:W0:Y:S02]  /*0310*/  SYNCS.PHASECHK.TRANS64.TRYWAIT P1, [R7+URZ], R2 ;  /* 0x00000002070075a7 */ /* 0x000e2400080211ff */
[----:B0-----:R-:W-:Y:S05]  /*0320*/  @!P1 BRA `(.L_x_7) ;  /* 0x0000006000cc9947 */ /* 0x001fea0003800000 */
.L_x_6:
[C---:B0-----:R-:W-:Y:S01]  /*0330*/  IMAD.SHL.U32 R3, R4.reuse, 0x20, RZ ;  /* 0x0000002004037824 */ /* 0x041fe200078e00ff */
[----:B------:R-:W-:Y:S01]  /*0340*/  PRMT R8, R5, 0x654, R0 ;  /* 0x0000065405087816 */ /* 0x000fe20000000000 */
[----:B------:R-:W-:Y:S01]  /*0350*/  IMAD.MOV.U32 R13, RZ, RZ, 0x1 ;  /* 0x00000001ff0d7424 */ /* 0x000fe200078e00ff */
[----:B------:R0:W-:Y:S01]  /*0360*/  SYNCS.ARRIVE.TRANS64.RED RZ, [R9+URZ], R10 ;  /* 0x0000000a09ff79a7 */ /* 0x0001e200080004ff */
[----:B------:R-:W-:Y:S01]  /*0370*/  VIADD R7, R4, 0x10 ;  /* 0x0000001004077836 */ /* 0x000fe20000000000 */
[----:B------:R1:W-:Y:S02]  /*0380*/  STS [R0], R3 ;  /* 0x0000000300007388 */ /* 0x0003e40000000800 */
[C---:B------:R-:W-:Y:S02]  /*0390*/  SHF.L.U32 R2, R13.reuse, R4, RZ ;  /* 0x000000040d027219 */ /* 0x040fe400000006ff */
[----:B------:R-:W-:Y:S01]  /*03a0*/  SHF.L.U32 R7, R13, R7, RZ ;  /* 0x000000070d077219 */ /* 0x000fe200000006ff */
[----:B------:R1:W-:Y:S01]  /*03b0*/  STAS [R8.64], R4 ;  /* 0x0000000408007dbd */ /* 0x0003e2000c0008ff */
[----:B0-----:R-:W-:-:S02]  /*03c0*/  MOV R10, 0x50 ;  /* 0x00000050000a7802 */ /* 0x001fc40000000f00 */
[----:B------:R-:W-:Y:S02]  /*03d0*/  LOP3.LUT R2, R7, R2, RZ, 0xfc, !PT ;  /* 0x0000000207027212 */ /* 0x000fe400078efcff */
[----:B------:R-:W-:-:S05]  /*03e0*/  LEA R7, R11, R10, 0x18 ;  /* 0x0000000a0b077211 */ /* 0x000fca00078ec0ff */
[----:B------:R1:W-:Y:S04]  /*03f0*/  ATOMS.OR RZ, [R7], R2 ;  /* 0x0000000207ff738c */ /* 0x0003e80003000000 */
[----:B------:R1:W-:Y:S02]  /*0400*/  ATOMS.XOR RZ, [R6], R13 ;  /* 0x0000000d06ff738c */ /* 0x0003e40003800000 */
.L_x_3:
[----:B------:R-:W-:Y:S05]  /*0410*/  BSYNC B0 ;  /* 0x0000000000007941 */ /* 0x000fea0003800000 */
.L_x_2:
[----:B------:R-:W-:Y:S05]  /*0420*/  @P0 BRA `(.L_x_8) ;  /* 0x0000000000840947 */ /* 0x000fea0003800000 */
[----:B------:R-:W-:Y:S05]  /*0430*/  WARPSYNC.ALL ;  /* 0x0000000000007948 */ /* 0x000fea0003800000 */
[----:B------:R-:W-:Y:S01]  /*0440*/  NOP ;  /* 0x0000000000007918 */ /* 0x000fe20000000000 */
[----:B------:R-:W-:-:S13]  /*0450*/  ELECT P0, URZ, PT ;  /* 0x0000000000ff782f */ /* 0x000fda0003800000 */
[----:B------:R-:W-:Y:S05]  /*0460*/  @!P0 BRA `(.L_x_8) ;  /* 0x0000000000748947 */ /* 0x000fea0003800000 */
[----:B-1----:R-:W-:Y:S02]  /*0470*/  MOV R2, 0x60 ;  /* 0x0000006000027802 */ /* 0x002fe40000000f00 */
[----:B------:R-:W-:Y:S02]  /*0480*/  MOV R4, 0x58 ;  /* 0x0000005800047802 */ /* 0x000fe40000000f00 */
[C---:B------:R-:W-:Y:S02]  /*0490*/  LEA R6, R11.reuse, R2, 0x18 ;  /* 0x000000020b067211 */ /* 0x040fe400078ec0ff */
[----:B------:R-:W-:-:S03]  /*04a0*/  LEA R9, R11, R4, 0x18 ;  /* 0x000000040b097211 */ /* 0x000fc600078ec0ff */
[----:B------:R-:W0:Y:S02]  /*04b0*/  LDS R2, [R6] ;  /* 0x0000000006027984 */ /* 0x000e240000000800 */
[----:B0-----:R-:W-:-:S04]  /*04c0*/  IMAD.U32 R2, R2, -0x80000000, RZ ;  /* 0x8000000002027824 */ /* 0x001fc800078e00ff */
[----:B------:R-:W0:Y:S02]  /*04d0*/  SYNCS.PHASECHK.TRANS64.TRYWAIT P0, [R9+URZ], R2 ;  /* 0x00000002090075a7 */ /* 0x000e2400080011ff */
[----:B0-----:R-:W-:Y:S05]  /*04e0*/  @P0 BRA `(.L_x_9) ;  /* 0x0000000000080947 */ /* 0x001fea0003800000 */
[----:B------:R-:W0:Y:S02]  /*04f0*/  SYNCS.PHASECHK.TRANS64.TRYWAIT P0, [R9+URZ], R2 ;  /* 0x00000002090075a7 */ /* 0x000e2400080011ff */
[----:B0-----:R-:W-:Y:S05]  /*0500*/  @!P0 BRA `(.L_x_10) ;  /* 0x00000060006c8947 */ /* 0x001fea0003800000 */
.L_x_9:
[----:B------:R-:W1:Y:S01]  /*0510*/  LDS R2, [R0] ;  /* 0x0000000000027984 */ /* 0x000e620000000800 */
[----:B------:R-:W-:Y:S01]  /*0520*/  IMAD.MOV.U32 R13, RZ, RZ, 0x1 ;  /* 0x00000001ff0d7424 */ /* 0x000fe200078e00ff */
[----:B------:R-:W-:Y:S01]  /*0530*/  PRMT R5, R5, 0x654, R9 ;  /* 0x0000065405057816 */ /* 0x000fe20000000009 */
[C---:B01----:R-:W-:Y:S02]  /*0540*/  IMAD.SHL.U32 R3, R2.reuse, 0x20, RZ ;  /* 0x0000002002037824 */ /* 0x043fe400078e00ff */
[----:B------:R-:W-:Y:S01]  /*0550*/  VIADD R4, R2, 0x10 ;  /* 0x0000001002047836 */ /* 0x000fe20000000000 */
[C---:B------:R-:W-:Y:S02]  /*0560*/  SHF.L.U32 R2, R13.reuse, R2, RZ ;  /* 0x000000020d027219 */ /* 0x040fe400000006ff */
[----:B------:R0:W-:Y:S02]  /*0570*/  STS [R0], R3 ;  /* 0x0000000300007388 */ /* 0x0001e40000000800 */
[----:B------:R-:W-:-:S02]  /*0580*/  SHF.L.U32 R7, R13, R4, RZ ;  /* 0x000000040d077219 */ /* 0x000fc400000006ff */
[----:B------:R-:W-:Y:S02]  /*0590*/  MOV R4, 0x50 ;  /* 0x0000005000047802 */ /* 0x000fe40000000f00 */
[----:B------:R-:W-:Y:S02]  /*05a0*/  LOP3.LUT R2, R7, R2, RZ, 0xfc, !PT ;  /* 0x0000000207027212 */ /* 0x000fe400078efcff */
[----:B------:R-:W-:-:S05]  /*05b0*/  LEA R11, R11, R4, 0x18 ;  /* 0x000000040b0b7211 */ /* 0x000fca00078ec0ff */
[----:B------:R0:W-:Y:S01]  /*05c0*/  ATOMS.OR RZ, [R11], R2 ;  /* 0x000000020bff738c */ /* 0x0001e20003000000 */
[----:B------:R0:W-:Y:S03]  /*05d0*/  SYNCS.ARRIVE.TRANS64.RED.A1T0 RZ, [R5+URZ], RZ ;  /* 0x000000ff05ff79a7 */ /* 0x0001e600081004ff */
[----:B------:R0:W-:Y:S01]  /*05e0*/  ATOMS.XOR RZ, [R6], R13 ;  /* 0x0000000d06ff738c */ /* 0x0001e20003800000 */
[----:B------:R-:W-:Y:S05]  /*05f0*/  BRA `(.L_x_8) ;  /* 0x0000000000107947 */ /* 0x000fea0003800000 */
.L_x_1:
[----:B------:R-:W-:Y:S01]  /*0600*/  IMAD.MOV.U32 R3, RZ, RZ, -0x1 ;  /* 0xffffffffff037424 */ /* 0x000fe200078e00ff */
[----:B------:R-:W-:-:S04]  /*0610*/  MOV R2, 0x640 ;  /* 0x0000064000027802 */ /* 0x000fc80000000f00 */
[----:B------:R0:W-:Y:S03]  /*0620*/  STS [R0], R3 ;  /* 0x0000000300007388 */ /* 0x0001e60000000800 */
[----:B0-----:R-:W-:Y:S05]  /*0630*/  CALL.REL.NOINC `($__internal_1_$__cuda_sm10x_tcgen05_guardrail_trap_phase_invalid_during_alloc) ;  /* 0x00000060005c7944 */ /* 0x001fea0003c00000 */
.L_x_8:
[----:B------:R-:W-:Y:S05]  /*0640*/  WARPSYNC.ALL ;  /* 0x0000000000007948 */ /* 0x000fea0003800000 */
[----:B------:R-:W-:Y:S01]  /*0650*/  NOP ;  /* 0x0000000000007918 */ /* 0x000fe20000000000 */
.L_x_0:
[----:B------:R-:W2:Y:S08]  /*0660*/  LDC.64 R16, c[0x0][0x398] ;  /* 0x0000e600ff107b82 */ /* 0x000eb00000000a00 */
[----:B------:R-:W3:Y:S02]  /*0670*/  S2UR UR5, SR_CgaSize ;  /* 0x00000000000579c3 */ /* 0x000ee40000008a00 */
[----:B---3--:R-:W-:-:S12]  /*0680*/  UIMAD UR5, UR5, -0xa0, URZ ;  /* 0xffffff60050578a4 */ /* 0x008fd8000f8e02ff */
[----:B------:R-:W3:Y:S01]  /*0690*/  LDCU UR5, c[0x0][UR5+0x2b0] ;  /* 0x00005600050577ac */ /* 0x000ee20008000800 */
[----:B------:R-:W-:Y:S02]  /*06a0*/  LOP3.LUT R36, R38, 0x3f, RZ, 0xc0, !PT ;  /* 0x0000003f26247812 */ /* 0x000fe400078ec0ff */
[----:B------:R-:W-:Y:S01]  /*06b0*/  SHF.R.U32.HI R39, RZ, 0x6, R38 ;  /* 0x00000006ff277819 */ /* 0x000fe20000011626 */
[----:B------:R-:W-:Y:S01]  /*06c0*/  UMOV UR6, 0x400 ;  /* 0x0000040000067882 */ /* 0x000fe20000000000 */
[----:B------:R-:W4:Y:S01]  /*06d0*/  LDCU.128 UR12, c[0x0][0x380] ;  /* 0x00007000ff0c77ac */ /* 0x000f220008000c00 */
[----:B------:R-:W5:Y:S01]  /*06e0*/  S2UR UR4, SR_CTAID.X ;  /* 0x00000000000479c3 */ /* 0x000f620000002500 */
[----:B------:R-:W-:-:S07]  /*06f0*/  SGXT.U32 R39, R39, 0x1 ;  /* 0x000000012727781a */ /* 0x000fce0000000000 */
[----:B------:R-:W0:Y:S02]  /*0700*/  S2UR UR9, SR_CgaCtaId ;  /* 0x00000000000979c3 */ /* 0x000e240000008800 */
[----:B012---:R-:W-:Y:S01]  /*0710*/  VIADD R0, R17, 0x3f ;  /* 0x0000003f11007836 */ /* 0x007fe20000000000 */
[----:B------:R-:W-:-:S05]  /*0720*/  IABS R12, R16 ;  /* 0x00000010000c7213 */ /* 0x000fca0000000000 */
[----:B------:R-:W0:Y:S01]  /*0730*/  LDC.64 R104, c[0x0][0x3a0] ;  /* 0x0000e800ff687b82 */ /* 0x000e220000000a00 */
[----:B------:R-:W-:Y:S02]  /*0740*/  IABS R23, R17 ;  /* 0x0000001100177213 */ /* 0x000fe40000000000 */
[----:B------:R-:W-:-:S05]  /*0750*/  SHF.R.S32.HI R3, RZ, 0x1f, R0 ;  /* 0x0000001fff037819 */ /* 0x000fca0000011400 */
[----:B------:R-:W-:Y:S01]  /*0760*/  BAR.SYNC.DEFER_BLOCKING 0x0 ;  /* 0x0000000000007b1d */ /* 0x000fe20000010000 */
[----:B------:R-:W-:Y:S02]  /*0770*/  ISETP.NE.AND P4, PT, R16, RZ, PT ;  /* 0x000000ff1000720c */ /* 0x000fe40003f85270 */
[----:B------:R-:W-:Y:S02]  /*0780*/  LEA.HI R3, R3, R0, RZ, 0x6 ;  /* 0x0000000003037211 */ /* 0x000fe400078f30ff */
[----:B-----5:R-:W-:-:S03]  /*0790*/  I2FP.F32.U32 R5, UR4 ;  /* 0x0000000400057c45 */ /* 0x020fc60008201000 */
[----:B------:R-:W1:Y:S01]  /*07a0*/  LDC.64 R106, c[0x0][0x3a8] ;  /* 0x0000ea00ff6a7b82 */ /* 0x000e620000000a00 */
[----:B------:R-:W-:Y:S01]  /*07b0*/  SHF.R.S32.HI R3, RZ, 0x6, R3 ;  /* 0x00000006ff037819 */ /* 0x000fe20000011403 */
[----:B---3--:R-:W-:Y:S01]  /*07c0*/  FMUL R5, R5, UR5 ;  /* 0x0000000505057c20 */ /* 0x008fe20008400000 */
[----:B------:R-:W-:-:S03]  /*07d0*/  ULOP3.LUT UR4, UR9, 0x1, URZ, 0xc0, !UPT ;  /* 0x0000000109047892 */ /* 0x000fc6000f8ec0ff */
[----:B------:R-:W-:Y:S01]  /*07e0*/  IMAD.SHL.U32 R4, R3, 0x8, RZ ;  /* 0x0000000803047824 */ /* 0x000fe200078e00ff */
[----:B------:R-:W-:Y:S01]  /*07f0*/  ULEA UR6, UR9, UR6, 0x18 ;  /* 0x0000000609067291 */ /* 0x000fe2000f8ec0ff */
[----:B------:R-:W-:Y:S01]  /*0800*/  UMOV UR5, 0x1 ;  /* 0x0000000100057882 */ /* 0x000fe20000000000 */
[----:B------:R-:W-:Y:S02]  /*0810*/  F2I.U32.TRUNC.NTZ R5, R5 ;  /* 0x0000000500057305 */ /* 0x000fe4000020f000 */
[----:B------:R-:W-:Y:S01]  /*0820*/  IABS R7, R4 ;  /* 0x0000000400077213 */ /* 0x000fe20000000000 */
[----:B------:R-:W-:Y:S01]  /*0830*/  UIADD3 UR8, UPT, UPT, UR6, 0x6000, URZ ;  /* 0x0000600006087890 */ /* 0x000fe2000fffe0ff */
[----:B0-----:R-:W-:-:S04]  /*0840*/  VIADD R108, R104, 0x3f ;  /* 0x0000003f686c7836 */ /* 0x001fc80000000000 */
[----:B------:R-:W0:Y:S01]  /*0850*/  I2F.RP R0, R7 ;  /* 0x0000000700007306 */ /* 0x000e220000209400 */
[----:B------:R-:W2:Y:S07]  /*0860*/  LDS R14, [UR6] ;  /* 0x00000006ff0e7984 */ /* 0x000eae0008000800 */
[----:B0-----:R-:W0:Y:S02]  /*0870*/  MUFU.RCP R0, R0 ;  /* 0x0000000000007308 */ /* 0x001e240000001000 */
[----:B0-----:R-:W-:Y:S01]  /*0880*/  VIADD R2, R0, 0xffffffe ;  /* 0x0ffffffe00027836 */ /* 0x001fe20000000000 */
[----:B------:R-:W-:-:S05]  /*0890*/  IABS R0, R5 ;  /* 0x0000000500007213 */ /* 0x000fca0000000000 */
[----:B------:R0:W3:Y:S01]  /*08a0*/  F2I.FTZ.U32.TRUNC.NTZ R3, R2 ;  /* 0x0000000200037305 */ /* 0x0000e2000021f000 */
[----:B--2---:R-:W-:Y:S01]  /*08b0*/  R2UR UR24, R14 ;  /* 0x000000000e1872ca */ /* 0x004fe200000e0000 */
[----:B0-----:R-:W-:Y:S02]  /*08c0*/  IMAD.MOV.U32 R2, RZ, RZ, RZ ;  /* 0x000000ffff027224 */ /* 0x001fe400078e00ff */
[----:B---3--:R-:W-:-:S04]  /*08d0*/  IMAD.MOV R6, RZ, RZ, -R3 ;  /* 0x000000ffff067224 */ /* 0x008fc800078e0a03 */
[----:B------:R-:W-:Y:S01]  /*08e0*/  IMAD R9, R6, R7, RZ ;  /* 0x0000000706097224 */ /* 0x000fe200078e02ff */
[----:B------:R-:W-:-:S03]  /*08f0*/  IABS R6, R4 ;  /* 0x0000000400067213 */ /* 0x000fc60000000000 */
[----:B------:R-:W-:-:S04]  /*0900*/  IMAD.HI.U32 R3, R3, R9, R2 ;  /* 0x0000000903037227 */ /* 0x000fc800078e0002 */
[----:B------:R-:W-:Y:S02]  /*0910*/  IMAD.MOV R2, RZ, RZ, -R6 ;  /* 0x000000ffff027224 */ /* 0x000fe400078e0a06 */
[----:B------:R-:W-:-:S04]  /*0920*/  IMAD.HI.U32 R3, R3, R0, RZ ;  /* 0x0000000003037227 */ /* 0x000fc800078e00ff */
[----:B------:R-:W-:Y:S01]  /*0930*/  IMAD R0, R3, R2, R0 ;  /* 0x0000000203007224 */ /* 0x000fe200078e0200 */
[----:B------:R-:W-:Y:S04]  /*0940*/  BAR.SYNC.DEFER_BLOCKING 0x0 ;  /* 0x0000000000007b1d */ /* 0x000fe80000010000 */
[----:B------:R-:W-:-:S13]  /*0950*/  ISETP.GT.U32.AND P1, PT, R7, R0, PT ;  /* 0x000000000700720c */ /* 0x000fda0003f24070 */
[----:B------:R-:W-:Y:S02]  /*0960*/  @!P1 IMAD.IADD R0, R0, 0x1, -R7 ;  /* 0x0000000100009824 */ /* 0x000fe400078e0a07 */
[----:B------:R-:W-:Y:S01]  /*0970*/  @!P1 VIADD R3, R3, 0x1 ;  /* 0x0000000103039836 */ /* 0x000fe20000000000 */
[----:B------:R-:W-:Y:S02]  /*0980*/  ISETP.NE.AND P1, PT, R4, RZ, PT ;  /* 0x000000ff0400720c */ /* 0x000fe40003f25270 */
[----:B------:R-:W-:Y:S02]  /*0990*/  ISETP.GE.U32.AND P0, PT, R0, R7, PT ;  /* 0x000000070000720c */ /* 0x000fe40003f06070 */
[----:B------:R-:W-:-:S04]  /*09a0*/  LOP3.LUT R0, R5, R4, RZ, 0x3c, !PT ;  /* 0x0000000405007212 */ /* 0x000fc800078e3cff */
[----:B------:R-:W-:Y:S01]  /*09b0*/  ISETP.GE.AND P2, PT, R0, RZ, PT ;  /* 0x000000ff0000720c */ /* 0x000fe20003f46270 */
[----:B------:R-:W-:-:S06]  /*09c0*/  VIADD R0, R16, 0x7f ;  /* 0x0000007f10007836 */ /* 0x000fcc0000000000 */
[----:B------:R-:W-:-:S04]  /*09d0*/  @P0 VIADD R3, R3, 0x1 ;  /* 0x0000000103030836 */ /* 0x000fc80000000000 */
[----:B------:R-:W-:Y:S01]  /*09e0*/  IMAD.MOV.U32 R2, RZ, RZ, R3 ;  /* 0x000000ffff027224 */ /* 0x000fe200078e0003 */
[----:B------:R-:W-:-:S03]  /*09f0*/  SHF.R.S32.HI R3, RZ, 0x1f, R0 ;  /* 0x0000001fff037819 */ /* 0x000fc60000011400 */
[----:B------:R-:W-:Y:S01]  /*0a00*/  @!P2 IMAD.MOV R2, RZ, RZ, -R2 ;  /* 0x000000ffff02a224 */ /* 0x000fe200078e0a02 */
[----:B------:R-:W-:Y:S02]  /*0a10*/  @!P1 LOP3.LUT R2, RZ, R4, RZ, 0x33, !PT ;  /* 0x00000004ff029212 */ /* 0x000fe400078e33ff */
[----:B------:R-:W-:-:S03]  /*0a20*/  LEA.HI R3, R3, R0, RZ, 0x7 ;  /* 0x0000000003037211 */ /* 0x000fc600078f38ff */
[----:B------:R-:W-:Y:S02]  /*0a30*/  IMAD.SHL.U32 R8, R2, 0x8, RZ ;  /* 0x0000000802087824 */ /* 0x000fe400078e00ff */
[----:B------:R-:W-:-:S03]  /*0a40*/  IMAD.MOV R2, RZ, RZ, -R2 ;  /* 0x000000ffff027224 */ /* 0x000fc600078e0a02 */
[----:B------:R-:W-:Y:S01]  /*0a50*/  LEA.HI.SX32 R3, R3, -R8, 0x19 ;  /* 0x8000000803037211 */ /* 0x000fe200078fcaff */
[----:B------:R-:W-:-:S03]  /*0a60*/  IMAD R10, R4, R2, R5 ;  /* 0x00000002040a7224 */ /* 0x000fc600078e0205 */
[----:B------:R-:W-:Y:S02]  /*0a70*/  VIMNMX R11, PT, PT, R3, 0x8, PT ;  /* 0x00000008030b7848 */ /* 0x000fe40003fe0100 */
[----:B------:R-:W-:Y:S02]  /*0a80*/  IABS R9, R10 ;  /* 0x0000000a00097213 */ /* 0x000fe40000000000 */
[-C--:B------:R-:W-:Y:S02]  /*0a90*/  IABS R7, R11.reuse ;  /* 0x0000000b00077213 */ /* 0x080fe40000000000 */
[----:B------:R-:W-:Y:S02]  /*0aa0*/  IABS R4, R11 ;  /* 0x0000000b00047213 */ /* 0x000fe40000000000 */
[----:B------:R-:W0:Y:S08]  /*0ab0*/  I2F.RP R0, R7 ;  /* 0x0000000700007306 */ /* 0x000e300000209400 */
[----:B0-----:R-:W0:Y:S02]  /*0ac0*/  MUFU.RCP R0, R0 ;  /* 0x0000000000007308 */ /* 0x001e240000001000 */
[----:B0-----:R-:W-:-:S02]  /*0ad0*/  VIADD R3, R0, 0xffffffe ;  /* 0x0ffffffe00037836 */ /* 0x001fc40000000000 */
[----:B------:R-:W-:-:S04]  /*0ae0*/  IMAD.MOV R0, RZ, RZ, -R4 ;  /* 0x000000ffff007224 */ /* 0x000fc800078e0a04 */
[----:B------:R-:W0:Y:S08]  /*0af0*/  I2F.RP R4, R23 ;  /* 0x0000001700047306 */ /* 0x000e300000209400 */
[----:B------:R-:W2:Y:S08]  /*0b00*/  F2I.FTZ.U32.TRUNC.NTZ R3, R3 ;  /* 0x0000000300037305 */ /* 0x000eb0000021f000 */
[----:B0-----:R-:W0:Y:S01]  /*0b10*/  MUFU.RCP R4, R4 ;  /* 0x0000000400047308 */ /* 0x001e220000001000 */
[----:B--2---:R-:W-:-:S04]  /*0b20*/  IMAD.MOV R6, RZ, RZ, -R3 ;  /* 0x000000ffff067224 */ /* 0x004fc800078e0a03 */
[----:B------:R-:W-:-:S04]  /*0b30*/  IMAD.MOV.U32 R2, RZ, RZ, R6 ;  /* 0x000000ffff027224 */ /* 0x000fc800078e0006 */
[----:B------:R-:W-:Y:S02]  /*0b40*/  IMAD R5, R2, R7, RZ ;  /* 0x0000000702057224 */ /* 0x000fe400078e02ff */
[----:B------:R-:W-:Y:S02]  /*0b50*/  IMAD.MOV.U32 R2, RZ, RZ, RZ ;  /* 0x000000ffff027224 */ /* 0x000fe400078e00ff */
[----:B0-----:R-:W-:Y:S02]  /*0b60*/  VIADD R4, R4, 0xffffffe ;  /* 0x0ffffffe04047836 */ /* 0x001fe40000000000 */
[----:B------:R-:W-:Y:S02]  /*0b70*/  IMAD.HI.U32 R2, R3, R5, R2 ;  /* 0x0000000503027227 */ /* 0x000fe400078e0002 */
[----:B------:R-:W0:Y:S04]  /*0b80*/  I2F.RP R3, R12 ;  /* 0x0000000c00037306 */ /* 0x000e280000209400 */
[----:B------:R-:W-:-:S04]  /*0b90*/  IMAD.HI.U32 R2, R2, R9, RZ ;  /* 0x0000000902027227 */ /* 0x000fc800078e00ff */
[----:B------:R-:W-:Y:S02]  /*0ba0*/  IMAD R0, R2, R0, R9 ;  /* 0x0000000002007224 */ /* 0x000fe400078e0209 */
[----:B------:R-:W2:Y:S03]  /*0bb0*/  F2I.FTZ.U32.TRUNC.NTZ R9, R4 ;  /* 0x0000000400097305 */ /* 0x000ea6000021f000 */
[----:B------:R-:W-:-:S05]  /*0bc0*/  ISETP.GT.U32.AND P1, PT, R7, R0, PT ;  /* 0x000000000700720c */ /* 0x000fca0003f24070 */
[----:B0-----:R-:W0:Y:S01]  /*0bd0*/  MUFU.RCP R3, R3 ;  /* 0x0000000300037308 */ /* 0x001e220000001000 */
[----:B--2---:R-:W-:-:S07]  /*0be0*/  IMAD.MOV R4, RZ, RZ, -R9 ;  /* 0x000000ffff047224 */ /* 0x004fce00078e0a09 */
[----:B------:R-:W-:Y:S02]  /*0bf0*/  @!P1 IMAD.IADD R0, R0, 0x1, -R7 ;  /* 0x0000000100009824 */ /* 0x000fe400078e0a07 */
[----:B------:R-:W-:Y:S01]  /*0c00*/  @!P1 VIADD R2, R2, 0x1 ;  /* 0x0000000102029836 */ /* 0x000fe20000000000 */
[----:B------:R-:W-:Y:S02]  /*0c10*/  ISETP.NE.AND P1, PT, R11, RZ, PT ;  /* 0x000000ff0b00720c */ /* 0x000fe40003f25270 */
[----:B------:R-:W-:Y:S02]  /*0c20*/  ISETP.GE.U32.AND P0, PT, R0, R7, PT ;  /* 0x000000070000720c */ /* 0x000fe40003f06070 */
[----:B------:R-:W-:Y:S01]  /*0c30*/  LOP3.LUT R0, R10, R11, RZ, 0x3c, !PT ;  /* 0x0000000b0a007212 */ /* 0x000fe200078e3cff */
[----:B0-----:R-:W-:-:S03]  /*0c40*/  VIADD R6, R3, 0xffffffe ;  /* 0x0ffffffe03067836 */ /* 0x001fc60000000000 */
[----:B------:R-:W-:Y:S01]  /*0c50*/  ISETP.GE.AND P2, PT, R0, RZ, PT ;  /* 0x000000ff0000720c */ /* 0x000fe20003f46270 */
[----:B------:R0:W2:Y:S06]  /*0c60*/  F2I.FTZ.U32.TRUNC.NTZ R7, R6 ;  /* 0x0000000600077305 */ /* 0x0000ac000021f000 */
[----:B------:R-:W-:Y:S02]  /*0c70*/  @P0 VIADD R2, R2, 0x1 ;  /* 0x0000000102020836 */ /* 0x000fe40000000000 */
[----:B0-----:R-:W-:Y:S02]  /*0c80*/  IMAD.MOV.U32 R6, RZ, RZ, RZ ;  /* 0x000000ffff067224 */ /* 0x001fe400078e00ff */
[----:B------:R-:W-:-:S04]  /*0c90*/  IMAD.MOV.U32 R13, RZ, RZ, R2 ;  /* 0x000000ffff0d7224 */ /* 0x000fc800078e0002 */
[----:B------:R-:W-:Y:S01]  /*0ca0*/  @!P2 IMAD.MOV R13, RZ, RZ, -R13 ;  /* 0x000000ffff0da224 */ /* 0x000fe200078e0a0d */
[----:B------:R-:W-:Y:S01]  /*0cb0*/  @!P1 LOP3.LUT R13, RZ, R11, RZ, 0x33, !PT ;  /* 0x0000000bff0d9212 */ /* 0x000fe200078e33ff */
[----:B--2---:R-:W-:-:S04]  /*0cc0*/  IMAD.MOV R5, RZ, RZ, -R7 ;  /* 0x000000ffff057224 */ /* 0x004fc800078e0a07 */
[----:B------:R-:W-:-:S04]  /*0cd0*/  IMAD.MOV R0, RZ, RZ, -R13 ;  /* 0x000000ffff007224 */ /* 0x000fc800078e0a0d */
[----:B------:R-:W-:-:S04]  /*0ce0*/  IMAD R0, R11, R0, R10 ;  /* 0x000000000b007224 */ /* 0x000fc800078e020a */
[----:B------:R-:W-:-:S05]  /*0cf0*/  IMAD.IADD R0, R8, 0x1, R0 ;  /* 0x0000000108007824 */ /* 0x000fca00078e0200 */
[----:B------:R-:W-:Y:S01]  /*0d00*/  LEA R3, R0, UR4, 0x1 ;  /* 0x0000000400037c11 */ /* 0x000fe2000f8e08ff */
[----:B------:R-:W-:-:S04]  /*0d10*/  USHF.L.U32 UR4, UR4, 0x5, URZ ;  /* 0x0000000504047899 */ /* 0x000fc800080006ff */
[----:B------:R-:W-:Y:S02]  /*0d20*/  IMAD.U32 R2, R3, 0x40, R36 ;  /* 0x0000004003027824 */ /* 0x000fe400078e0024 */
[----:B------:R-:W-:Y:S01]  /*0d30*/  IMAD R3, R5, R12, RZ ;  /* 0x0000000c05037224 */ /* 0x000fe200078e02ff */
[----:B------:R-:W-:Y:S02]  /*0d40*/  SHF.R.U32.HI R5, RZ, 0x5, R38 ;  /* 0x00000005ff057819 */ /* 0x000fe40000011626 */
[----:B------:R-:W-:Y:S01]  /*0d50*/  IABS R8, R2 ;  /* 0x0000000200087213 */ /* 0x000fe20000000000 */
[----:B------:R-:W-:Y:S01]  /*0d60*/  IMAD.HI.U32 R6, R7, R3, R6 ;  /* 0x0000000307067227 */ /* 0x000fe200078e0006 */
[----:B------:R-:W-:-:S03]  /*0d70*/  ISETP.GE.AND P6, PT, R2, RZ, PT ;  /* 0x000000ff0200720c */ /* 0x000fc60003fc6270 */
[----:B------:R-:W-:Y:S02]  /*0d80*/  IMAD.MOV.U32 R3, RZ, RZ, R8 ;  /* 0x000000ffff037224 */ /* 0x000fe400078e0008 */
[----:B------:R-:W-:Y:S02]  /*0d90*/  IMAD.SHL.U32 R0, R5, 0x200000, RZ ;  /* 0x0020000005007824 */ /* 0x000fe400078e00ff */
[----:B------:R-:W-:-:S03]  /*0da0*/  IMAD.HI.U32 R6, R6, R3, RZ ;  /* 0x0000000306067227 */ /* 0x000fc600078e00ff */
[----:B------:R-:W-:Y:S01]  /*0db0*/  LOP3.LUT R0, R0, 0x600000, RZ, 0xc0, !PT ;  /* 0x0060000000007812 */ /* 0x000fe200078ec0ff */
[----:B------:R-:W-:Y:S02]  /*0dc0*/  IMAD.MOV R6, RZ, RZ, -R6 ;  /* 0x000000ffff067224 */ /* 0x000fe400078e0a06 */
[----:B------:R-:W-:Y:S01]  /*0dd0*/  IMAD R7, R4, R23, RZ ;  /* 0x0000001704077224 */ /* 0x000fe200078e02ff */
[----:B------:R-:W-:Y:S01]  /*0de0*/  R2UR UR7, R0 ;  /* 0x00000000000772ca */ /* 0x000fe200000e0000 */
[C---:B------:R-:W-:Y:S02]  /*0df0*/  IMAD R3, R12.reuse, R6, R3 ;  /* 0x000000060c037224 */ /* 0x040fe400078e0203 */
[----:B------:R-:W-:Y:S02]  /*0e00*/  IMAD.SHL.U32 R0, R13, 0x40, RZ ;  /* 0x000000400d007824 */ /* 0x000fe400078e00ff */
[----:B------:R-:W-:Y:S01]  /*0e10*/  IMAD.MOV.U32 R8, RZ, RZ, RZ ;  /* 0x000000ffff087224 */ /* 0x000fe200078e00ff */
[----:B------:R-:W-:-:S02]  /*0e20*/  ISETP.GT.U32.AND P0, PT, R12, R3, PT ;  /* 0x000000030c00720c */ /* 0x000fc40003f04070 */
[----:B------:R-:W-:Y:S01]  /*0e30*/  LOP3.LUT R4, R0, UR4, R39, 0xfe, !PT ;  /* 0x0000000400047c12 */ /* 0x000fe2000f8efe27 */
[----:B------:R-:W-:-:S03]  /*0e40*/  IMAD.HI.U32 R8, R9, R7, R8 ;  /* 0x0000000709087227 */ /* 0x000fc600078e0008 */
[----:B------:R-:W-:Y:S01]  /*0e50*/  LOP3.LUT R6, R4, 0x2, RZ, 0xfc, !PT ;  /* 0x0000000204067812 */ /* 0x000fe200078efcff */
[----:B------:R-:W-:Y:S01]  /*0e60*/  UIADD3 UR7, UPT, UPT, UR24, UR7, URZ ;  /* 0x0000000718077290 */ /* 0x000fe2000fffe0ff */
[----:B------:R-:W-:Y:S02]  /*0e70*/  IABS R11, R4 ;  /* 0x00000004000b7213 */ /* 0x000fe40000000000 */
[----:B------:R-:W-:Y:S02]  /*0e80*/  ISETP.GE.AND P3, PT, R6, RZ, PT ;  /* 0x000000ff0600720c */ /* 0x000fe40003f66270 */
[----:B------:R-:W-:Y:S01]  /*0e90*/  IABS R13, R6 ;  /* 0x00000006000d7213 */ /* 0x000fe20000000000 */
[----:B------:R-:W-:Y:S01]  /*0ea0*/  @!P0 IMAD.IADD R3, R3, 0x1, -R12 ;  /* 0x0000000103038824 */ /* 0x000fe200078e0a0c */
[----:B------:R-:W-:Y:S01]  /*0eb0*/  LOP3.LUT R14, R4, 0x4, RZ, 0xfc, !PT ;  /* 0x00000004040e7812 */ /* 0x000fe200078efcff */
[----:B------:R-:W-:Y:S01]  /*0ec0*/  IMAD.HI.U32 R6, R8, R11, RZ ;  /* 0x0000000b08067227 */ /* 0x000fe200078e00ff */
[----:B------:R-:W-:-:S02]  /*0ed0*/  LOP3.LUT R21, R4, 0x8, RZ, 0xfc, !PT ;  /* 0x0000000804157812 */ /* 0x000fc400078efcff */
[----:B------:R-:W-:Y:S01]  /*0ee0*/  ISETP.GT.U32.AND P0, PT, R12, R3, PT ;  /* 0x000000030c00720c */ /* 0x000fe20003f04070 */
[----:B------:R-:W-:Y:S01]  /*0ef0*/  IMAD.MOV R6, RZ, RZ, -R6 ;  /* 0x000000ffff067224 */ /* 0x000fe200078e0a06 */
[----:B------:R-:W-:Y:S01]  /*0f00*/  IABS R15, R14 ;  /* 0x0000000e000f7213 */ /* 0x000fe20000000000 */
[----:B------:R-:W-:Y:S01]  /*0f10*/  IMAD.HI.U32 R7, R8, R13, RZ ;  /* 0x0000000d08077227 */ /* 0x000fe200078e00ff */
[----:B------:R-:W-:Y:S02]  /*0f20*/  ISETP.GE.AND P1, PT, R14, RZ, PT ;  /* 0x000000ff0e00720c */ /* 0x000fe40003f26270 */
[C---:B------:R-:W-:Y:S01]  /*0f30*/  LOP3.LUT R22, R4.reuse, 0xa, RZ, 0xfc, !PT ;  /* 0x0000000a04167812 */ /* 0x040fe200078efcff */
[----:B------:R-:W-:Y:S01]  /*0f40*/  IMAD R6, R23, R6, R11 ;  /* 0x0000000617067224 */ /* 0x000fe200078e020b */
[----:B------:R-:W-:Y:S01]  /*0f50*/  LOP3.LUT R20, R4, 0x6, RZ, 0xfc, !PT ;  /* 0x0000000604147812 */ /* 0x000fe200078efcff */
[----:B------:R-:W-:Y:S01]  /*0f60*/  IMAD.HI.U32 R9, R8, R15, RZ ;  /* 0x0000000f08097227 */ /* 0x000fe200078e00ff */
[----:B------:R-:W-:-:S02]  /*0f70*/  LOP3.LUT R28, R4, 0xc, RZ, 0xfc, !PT ;  /* 0x0000000c041c7812 */ /* 0x000fc400078efcff */
[----:B------:R-:W-:Y:S01]  /*0f80*/  IABS R19, R20 ;  /* 0x0000001400137213 */ /* 0x000fe20000000000 */
[----:B------:R-:W-:Y:S01]  /*0f90*/  @!P0 IMAD.IADD R3, R3, 0x1, -R12 ;  /* 0x0000000103038824 */ /* 0x000fe200078e0a0c */
[C---:B------:R-:W-:Y:S01]  /*0fa0*/  ISETP.GT.U32.AND P0, PT, R23.reuse, R6, PT ;  /* 0x000000061700720c */ /* 0x040fe20003f04070 */
[----:B------:R-:W-:Y:S01]  /*0fb0*/  IMAD.MOV R14, RZ, RZ, -R7 ;  /* 0x000000ffff0e7224 */ /* 0x000fe200078e0a07 */
[C---:B------:R-:W-:Y:S01]  /*0fc0*/  LOP3.LUT R31, R4.reuse, 0x10, RZ, 0xfc, !PT ;  /* 0x00000010041f7812 */ /* 0x040fe200078efcff */
[----:B------:R-:W-:Y:S01]  /*0fd0*/  IMAD.MOV R18, RZ, RZ, -R9 ;  /* 0x000000ffff127224 */ /* 0x000fe200078e0a09 */
[----:B------:R-:W-:Y:S01]  /*0fe0*/  LOP3.LUT R29, R4, 0xe, RZ, 0xfc, !PT ;  /* 0x0000000e041d7812 */ /* 0x000fe200078efcff */
[C---:B------:R-:W-:Y:S01]  /*0ff0*/  IMAD R7, R23.reuse, R14, R13 ;  /* 0x0000000e17077224 */ /* 0x040fe200078e020d */
[----:B------:R-:W-:Y:S01]  /*1000*/  IABS R14, R21 ;  /* 0x00000015000e7213 */ /* 0x000fe20000000000 */
[----:B------:R-:W-:Y:S01]  /*1010*/  IMAD R9, R23, R18, R15 ;  /* 0x0000001217097224 */ /* 0x000fe200078e020f */
[----:B------:R-:W-:Y:S01]  /*1020*/  IABS R15, R22 ;  /* 0x00000016000f7213 */ /* 0x000fe20000000000 */
[----:B------:R-:W-:Y:S01]  /*1030*/  IMAD.MOV.U32 R46, RZ, RZ, R3 ;  /* 0x000000ffff2e7224 */ /* 0x000fe200078e0003 */
[----:B------:R-:W-:Y:S01]  /*1040*/  IABS R18, R28 ;  /* 0x0000001c00127213 */ /* 0x000fe20000000000 */
[----:B------:R-:W-:Y:S01]  /*1050*/  IMAD.HI.U32 R11, R8, R14, RZ ;  /* 0x0000000e080b7227 */ /* 0x000fe200078e00ff */
[----:B------:R-:W-:-:S02]  /*1060*/  ISETP.GE.AND P5, PT, R20, RZ, PT ;  /* 0x000000ff1400720c */ /* 0x000fc40003fa6270 */
[----:B------:R-:W-:Y:S01]  /*1070*/  IABS R20, R29 ;  /* 0x0000001d00147213 */ /* 0x000fe20000000000 */
[----:B------:R-:W-:Y:S01]  /*1080*/  @!P0 IMAD.IADD R6, R6, 0x1, -R23 ;  /* 0x0000000106068824 */ /* 0x000fe200078e0a17 */
[C---:B------:R-:W-:Y:S01]  /*1090*/  ISETP.GT.U32.AND P0, PT, R23.reuse, R7, PT ;  /* 0x000000071700720c */ /* 0x040fe20003f04070 */
[----:B------:R-:W-:Y:S01]  /*10a0*/  IMAD.HI.U32 R12, R8, R15, RZ ;  /* 0x0000000f080c7227 */ /* 0x000fe200078e00ff */
[C---:B------:R-:W-:Y:S02]  /*10b0*/  LOP3.LUT R32, R4.reuse, 0x12, RZ, 0xfc, !PT ;  /* 0x0000001204207812 */ /* 0x040fe400078efcff */
[C---:B------:R-:W-:Y:S01]  /*10c0*/  ISETP.GT.U32.AND P2, PT, R23.reuse, R6, PT ;  /* 0x000000061700720c */ /* 0x040fe20003f44070 */
[----:B------:R-:W-:Y:S01]  /*10d0*/  @!P6 IMAD.MOV R46, RZ, RZ, -R46 ;  /* 0x000000ffff2ee224 */ /* 0x000fe200078e0a2e */
[C---:B------:R-:W-:Y:S01]  /*10e0*/  ISETP.GT.U32.AND P6, PT, R23.reuse, R9, PT ;  /* 0x000000091700720c */ /* 0x040fe20003fc4070 */
[----:B------:R-:W-:Y:S01]  /*10f0*/  IMAD.MOV R11, RZ, RZ, -R11 ;  /* 0x000000ffff0b7224 */ /* 0x000fe200078e0a0b */
[----:B------:R-:W-:Y:S01]  /*1100*/  @!P4 LOP3.LUT R46, RZ, R16, RZ, 0x33, !PT ;  /* 0x00000010ff2ec212 */ /* 0x000fe200078e33ff */
[----:B------:R-:W-:Y:S01]  /*1110*/  IMAD.MOV R12, RZ, RZ, -R12 ;  /* 0x000000ffff0c7224 */ /* 0x000fe200078e0a0c */
[C---:B------:R-:W-:Y:S01]  /*1120*/  LOP3.LUT R33, R4.reuse, 0x14, RZ, 0xfc, !PT ;  /* 0x0000001404217812 */ /* 0x040fe200078efcff */
[----:B------:R-:W-:Y:S01]  /*1130*/  IMAD R3, R23, R11, R14 ;  /* 0x0000000b17037224 */ /* 0x000fe200078e020e */
[----:B------:R-:W-:Y:S01]  /*1140*/  LOP3.LUT R34, R4, 0x16, RZ, 0xfc, !PT ;  /* 0x0000001604227812 */ /* 0x000fe200078efcff */
[----:B------:R-:W-:Y:S01]  /*1150*/  IMAD.HI.U32 R10, R8, R19, RZ ;  /* 0x00000013080a7227 */ /* 0x000fe200078e00ff */
[----:B------:R-:W-:-:S02]  /*1160*/  LOP3.LUT R35, R4, 0x18, RZ, 0xfc, !PT ;  /* 0x0000001804237812 */ /* 0x000fc400078efcff */
[C---:B------:R-:W-:Y:S01]  /*1170*/  LOP3.LUT R37, R4.reuse, 0x1a, RZ, 0xfc, !PT ;  /* 0x0000001a04257812 */ /* 0x040fe200078efcff */
[----:B------:R-:W-:Y:S01]  /*1180*/  IMAD R11, R23, R12, R15 ;  /* 0x0000000c170b7224 */ /* 0x000fe200078e020f */
[C---:B------:R-:W-:Y:S01]  /*1190*/  LOP3.LUT R40, R4.reuse, 0x1c, RZ, 0xfc, !PT ;  /* 0x0000001c04287812 */ /* 0x040fe200078efcff */
[----:B------:R-:W-:Y:S01]  /*11a0*/  IMAD.MOV R10, RZ, RZ, -R10 ;  /* 0x000000ffff0a7224 */ /* 0x000fe200078e0a0a */
[----:B------:R-:W-:Y:S01]  /*11b0*/  LOP3.LUT R27, R4, 0x1e, RZ, 0xfc, !PT ;  /* 0x0000001e041b7812 */ /* 0x000fe200078efcff */
[----:B------:R-:W-:Y:S01]  /*11c0*/  @!P0 IMAD.IADD R7, R7, 0x1, -R23 ;  /* 0x0000000107078824 */ /* 0x000fe200078e0a17 */
[C---:B------:R-:W-:Y:S01]  /*11d0*/  ISETP.GT.U32.AND P0, PT, R23.reuse, R11, PT ;  /* 0x0000000b1700720c */ /* 0x040fe20003f04070 */
[----:B------:R-:W-:Y:S01]  /*11e0*/  IMAD R10, R23, R10, R19 ;  /* 0x0000000a170a7224 */ /* 0x000fe200078e0213 */
[----:B------:R-:W-:Y:S01]  /*11f0*/  IABS R24, R37 ;  /* 0x0000002500187213 */ /* 0x000fe20000000000 */
[----:B------:R-:W-:Y:S01]  /*1200*/  @!P6 IMAD.IADD R9, R9, 0x1, -R23 ;  /* 0x000000010909e824 */ /* 0x000fe200078e0a17 */
[C---:B------:R-:W-:Y:S01]  /*1210*/  ISETP.GT.U32.AND P6, PT, R23.reuse, R7, PT ;  /* 0x000000071700720c */ /* 0x040fe20003fc4070 */
[----:B------:R-:W-:Y:S01]  /*1220*/  IMAD.HI.U32 R13, R8, R18, RZ ;  /* 0x00000012080d7227 */ /* 0x000fe200078e00ff */
[----:B------:R-:W-:-:S02]  /*1230*/  ISETP.GT.U32.AND P4, PT, R23, R10, PT ;  /* 0x0000000a1700720c */ /* 0x000fc40003f84070 */
[----:B------:R-:W-:Y:S01]  /*1240*/  IABS R25, R40 ;  /* 0x0000002800197213 */ /* 0x000fe20000000000 */
[----:B------:R-:W-:Y:S01]  /*1250*/  IMAD.MOV R19, RZ, RZ, -R13 ;  /* 0x000000ffff137224 */ /* 0x000fe200078e0a0d */
[----:B------:R-:W-:Y:S01]  /*1260*/  IABS R26, R27 ;  /* 0x0000001b001a7213 */ /* 0x000fe20000000000 */
[--C-:B------:R-:W-:Y:S01]  /*1270*/  @!P2 IMAD.IADD R6, R6, 0x1, -R23.reuse ;  /* 0x000000010606a824 */ /* 0x100fe200078e0a17 */
[C---:B------:R-:W-:Y:S01]  /*1280*/  ISETP.GT.U32.AND P2, PT, R23.reuse, R3, PT ;  /* 0x000000031700720c */ /* 0x040fe20003f44070 */
[----:B------:R-:W-:Y:S01]  /*1290*/  IMAD R12, R23, R19, R18 ;  /* 0x00000013170c7224 */ /* 0x000fe200078e0212 */
[----:B------:R-:W-:Y:S01]  /*12a0*/  IABS R18, R31 ;  /* 0x0000001f00127213 */ /* 0x000fe20000000000 */
[--C-:B------:R-:W-:Y:S01]  /*12b0*/  @!P0 IMAD.IADD R11, R11, 0x1, -R23.reuse ;  /* 0x000000010b0b8824 */ /* 0x100fe200078e0a17 */
[----:B------:R-:W-:Y:S01]  /*12c0*/  IABS R19, R32 ;  /* 0x0000002000137213 */ /* 0x000fe20000000000 */
[----:B------:R-:W-:Y:S02]  /*12d0*/  @!P6 IMAD.IADD R7, R7, 0x1, -R23 ;  /* 0x000000010707e824 */ /* 0x000fe400078e0a17 */
[----:B------:R-:W-:Y:S01]  /*12e0*/  IMAD.HI.U32 R14, R8, R18, RZ ;  /* 0x00000012080e7227 */ /* 0x000fe200078e00ff */
[----:B------:R-:W-:-:S03]  /*12f0*/  ISETP.GT.U32.AND P6, PT, R23, R11, PT ;  /* 0x0000000b1700720c */ /* 0x000fc60003fc4070 */
[--C-:B------:R-:W-:Y:S01]  /*1300*/  @!P4 IMAD.IADD R10, R10, 0x1, -R23.reuse ;  /* 0x000000010a0ac824 */ /* 0x100fe200078e0a17 */
[----:B------:R-:W-:Y:S01]  /*1310*/  ISETP.GT.U32.AND P4, PT, R23, R9, PT ;  /* 0x000000091700720c */ /* 0x000fe20003f84070 */
[----:B------:R-:W-:Y:S02]  /*1320*/  IMAD.MOV R14, RZ, RZ, -R14 ;  /* 0x000000ffff0e7224 */ /* 0x000fe400078e0a0e */
[----:B------:R-:W-:Y:S01]  /*1330*/  @!P2 IMAD.IADD R3, R3, 0x1, -R23 ;  /* 0x000000010303a824 */ /* 0x000fe200078e0a17 */
[----:B------:R-:W-:Y:S01]  /*1340*/  ISETP.GT.U32.AND P2, PT, R23, R10, PT ;  /* 0x0000000a1700720c */ /* 0x000fe20003f44070 */
[----:B------:R-:W-:-:S03]  /*1350*/  IMAD.HI.U32 R13, R8, R20, RZ ;  /* 0x00000014080d7227 */ /* 0x000fc600078e00ff */
[C---:B------:R-:W-:Y:S01]  /*1360*/  ISETP.GT.U32.AND P0, PT, R23.reuse, R3, PT ;  /* 0x000000031700720c */ /* 0x040fe20003f04070 */
[----:B------:R-:W-:Y:S02]  /*1370*/  IMAD R14, R23, R14, R18 ;  /* 0x0000000e170e7224 */ /* 0x000fe400078e0212 */
[----:B------:R-:W-:Y:S02]  /*1380*/  IMAD.MOV R13, RZ, RZ, -R13 ;  /* 0x000000ffff0d7224 */ /* 0x000fe400078e0a0d */
[----:B------:R-:W-:Y:S01]  /*1390*/  @!P6 IMAD.IADD R11, R11, 0x1, -R23 ;  /* 0x000000010b0be824 */ /* 0x000fe200078e0a17 */
[----:B------:R-:W-:Y:S01]  /*13a0*/  ISETP.GT.U32.AND P6, PT, R23, R14, PT ;  /* 0x0000000e1700720c */ /* 0x000fe20003fc4070 */
[----:B------:R-:W-:-:S04]  /*13b0*/  IMAD.HI.U32 R15, R8, R19, RZ ;  /* 0x00000013080f7227 */ /* 0x000fc800078e00ff */
[----:B------:R-:W-:Y:S01]  /*13c0*/  IMAD R13, R23, R13, R20 ;  /* 0x0000000d170d7224 */ /* 0x000fe200078e0214 */
[----:B------:R-:W-:Y:S01]  /*13d0*/  IABS R20, R33 ;  /* 0x0000002100147213 */ /* 0x000fe20000000000 */
[----:B------:R-:W-:Y:S02]  /*13e0*/  IMAD.MOV R18, RZ, RZ, -R15 ;  /* 0x000000ffff127224 */ /* 0x000fe400078e0a0f */
[--C-:B------:R-:W-:Y:S01]  /*13f0*/  @!P4 IMAD.IADD R9, R9, 0x1, -R23.reuse ;  /* 0x000000010909c824 */ /* 0x100fe200078e0a17 */
[C---:B------:R-:W-:Y:S01]  /*1400*/  ISETP.GT.U32.AND P4, PT, R23.reuse, R12, PT ;  /* 0x0000000c1700720c */ /* 0x040fe20003f84070 */
[----:B------:R-:W-:Y:S01]  /*1410*/  @!P2 IMAD.IADD R10, R10, 0x1, -R23 ;  /* 0x000000010a0aa824 */ /* 0x000fe200078e0a17 */
[C---:B------:R-:W-:Y:S01]  /*1420*/  ISETP.GT.U32.AND P2, PT, R23.reuse, R13, PT ;  /* 0x0000000d1700720c */ /* 0x040fe20003f44070 */
[----:B------:R-:W-:Y:S02]  /*1430*/  IMAD R15, R23, R18, R19 ;  /* 0x00000012170f7224 */ /* 0x000fe400078e0213 */
[----:B------:R-:W-:-:S02]  /*1440*/  @!P6 IMAD.IADD R14, R14, 0x1, -R23 ;  /* 0x000000010e0ee824 */ /* 0x000fc400078e0a17 */
[----:B------:R-:W-:Y:S01]  /*1450*/  IMAD.HI.U32 R16, R8, R20, RZ ;  /* 0x0000001408107227 */ /* 0x000fe200078e00ff */
[----:B------:R-:W-:-:S03]  /*1460*/  ISETP.GT.U32.AND P6, PT, R23, R15, PT ;  /* 0x0000000f1700720c */ /* 0x000fc60003fc4070 */
[--C-:B------:R-:W-:Y:S01]  /*1470*/  @!P0 IMAD.IADD R3, R3, 0x1, -R23.reuse ;  /* 0x0000000103038824 */ /* 0x100fe200078e0a17 */
[----:B------:R-:W-:Y:S01]  /*1480*/  ISETP.GE.AND P0, PT, R21, RZ, PT ;  /* 0x000000ff1500720c */ /* 0x000fe20003f06270 */
[----:B------:R-:W-:Y:S01]  /*1490*/  IMAD.MOV R16, RZ, RZ, -R16 ;  /* 0x000000ffff107224 */ /* 0x000fe200078e0a10 */
[----:B------:R-:W-:Y:S01]  /*14a0*/  IABS R21, R34 ;  /* 0x0000002200157213 */ /* 0x000fe20000000000 */
[--C-:B------:R-:W-:Y:S01]  /*14b0*/  @!P4 IMAD.IADD R12, R12, 0x1, -R23.reuse ;  /* 0x000000010c0cc824 */ /* 0x100fe200078e0a17 */
[----:B------:R-:W-:Y:S01]  /*14c0*/  ISETP.GE.AND P4, PT, R22, RZ, PT ;  /* 0x000000ff1600720c */ /* 0x000fe20003f86270 */
[----:B------:R-:W-:Y:S01]  /*14d0*/  @!P2 IMAD.IADD R13, R13, 0x1, -R23 ;  /* 0x000000010d0da824 */ /* 0x000fe200078e0a17 */
[----:B------:R-:W-:Y:S01]  /*14e0*/  ISETP.GE.AND P2, PT, R4, RZ, PT ;  /* 0x000000ff0400720c */ /* 0x000fe20003f46270 */
[----:B------:R-:W-:Y:S01]  /*14f0*/  IMAD R16, R23, R16, R20 ;  /* 0x0000001017107224 */ /* 0x000fe200078e0214 */
[----:B------:R-:W-:Y:S01]  /*1500*/  IABS R22, R35 ;  /* 0x0000002300167213 */ /* 0x000fe20000000000 */
[----:B------:R-:W-:-:S04]  /*1510*/  IMAD.HI.U32 R4, R8, R21, RZ ;  /* 0x0000001508047227 */ /* 0x000fc800078e00ff */
[----:B------:R-:W-:-:S04]  /*1520*/  IMAD.HI.U32 R18, R8, R22, RZ ;  /* 0x0000001608127227 */ /* 0x000fc800078e00ff */
[----:B------:R-:W-:Y:S01]  /*1530*/  @!P6 IMAD.IADD R15, R15, 0x1, -R23 ;  /* 0x000000010f0fe824 */ /* 0x000fe200078e0a17 */
[----:B------:R-:W-:Y:S01]  /*1540*/  ISETP.GT.U32.AND P6, PT, R23, R16, PT ;  /* 0x000000101700720c */ /* 0x000fe20003fc4070 */
[----:B------:R-:W-:-:S04]  /*1550*/  IMAD.HI.U32 R19, R8, R24, RZ ;  /* 0x0000001808137227 */ /* 0x000fc800078e00ff */
[----:B------:R-:W-:-:S04]  /*1560*/  IMAD.HI.U32 R20, R8, R25, RZ ;  /* 0x0000001908147227 */ /* 0x000fc800078e00ff */
[----:B------:R-:W-:Y:S02]  /*1570*/  IMAD.MOV R4, RZ, RZ, -R4 ;  /* 0x000000ffff047224 */ /* 0x000fe400078e0a04 */
[----:B------:R-:W-:-:S04]  /*1580*/  IMAD.HI.U32 R8, R8, R26, RZ ;  /* 0x0000001a08087227 */ /* 0x000fc800078e00ff */
[----:B------:R-:W-:Y:S02]  /*1590*/  IMAD.MOV R18, RZ, RZ, -R18 ;  /* 0x000000ffff127224 */ /* 0x000fe400078e0a12 */
[C---:B------:R-:W-:Y:S02]  /*15a0*/  IMAD R4, R23.reuse, R4, R21 ;  /* 0x0000000417047224 */ /* 0x040fe400078e0215 */
[----:B------:R-:W-:Y:S02]  /*15b0*/  IMAD.MOV R21, RZ, RZ, -R8 ;  /* 0x000000ffff157224 */ /* 0x000fe400078e0a08 */
[C---:B------:R-:W-:Y:S02]  /*15c0*/  IMAD R8, R23.reuse, R18, R22 ;  /* 0x0000001217087224 */ /* 0x040fe400078e0216 */
[----:B------:R-:W-:Y:S01]  /*15d0*/  @!P2 IMAD.MOV R6, RZ, RZ, -R6 ;  /* 0x000000ffff06a224 */ /* 0x000fe200078e0a06 */
[----:B------:R-:W-:Y:S01]  /*15e0*/  ISETP.GT.U32.AND P2, PT, R23, R12, PT ;  /* 0x0000000c1700720c */ /* 0x000fe20003f44070 */
[----:B------:R-:W-:Y:S01]  /*15f0*/  IMAD.MOV.U32 R22, RZ, RZ, R7 ;  /* 0x000000ffff167224 */ /* 0x000fe200078e0007 */
[C---:B------:R-:W-:Y:S01]  /*1600*/  LOP3.LUT R7, R39.reuse, 0x10, RZ, 0xfc, !PT ;  /* 0x0000001027077812 */ /* 0x040fe200078efcff */
[----:B------:R-:W-:Y:S01]  /*1610*/  IMAD.MOV.U32 R30, RZ, RZ, R3 ;  /* 0x000000ffff1e7224 */ /* 0x000fe200078e0003 */
[----:B------:R-:W-:Y:S01]  /*1620*/  LOP3.LUT R3, R39, 0x8, RZ, 0xfc, !PT ;  /* 0x0000000827037812 */ /* 0x000fe200078efcff */
[----:B------:R-:W-:Y:S01]  /*1630*/  @!P3 IMAD.MOV R22, RZ, RZ, -R22 ;  /* 0x000000ffff16b224 */ /* 0x000fe200078e0a16 */
[C---:B------:R-:W-:Y:S01]  /*1640*/  ISETP.GT.U32.AND P3, PT, R23.reuse, R13, PT ;  /* 0x0000000d1700720c */ /* 0x040fe20003f64070 */
[----:B------:R-:W-:Y:S01]  /*1650*/  @!P1 IMAD.MOV R9, RZ, RZ, -R9 ;  /* 0x000000ffff099224 */ /* 0x000fe200078e0a09 */
[C---:B------:R-:W-:Y:S01]  /*1660*/  ISETP.GT.U32.AND P1, PT, R23.reuse, R14, PT ;  /* 0x0000000e1700720c */ /* 0x040fe20003f24070 */
[----:B------:R-:W-:Y:S01]  /*1670*/  @!P0 IMAD.MOV R30, RZ, RZ, -R30 ;  /* 0x000000ffff1e8224 */ /* 0x000fe200078e0a1e */
[----:B------:R-:W-:Y:S01]  /*1680*/  ISETP.GT.U32.AND P0, PT, R23, R4, PT ;  /* 0x000000041700720c */ /* 0x000fe20003f04070 */
[----:B------:R-:W-:-:S02]  /*1690*/  IMAD.MOV R19, RZ, RZ, -R19 ;  /* 0x000000ffff137224 */ /* 0x000fc400078e0a13 */
[----:B------:R-:W-:Y:S01]  /*16a0*/  @!P6 IMAD.IADD R16, R16, 0x1, -R23 ;  /* 0x000000011010e824 */ /* 0x000fe200078e0a17 */
[C---:B------:R-:W-:Y:S01]  /*16b0*/  ISETP.GT.U32.AND P6, PT, R23.reuse, R15, PT ;  /* 0x0000000f1700720c */ /* 0x040fe20003fc4070 */
[----:B------:R-:W-:Y:S01]  /*16c0*/  @!P4 IMAD.MOV R11, RZ, RZ, -R11 ;  /* 0x000000ffff0bc224 */ /* 0x000fe200078e0a0b */
[C---:B------:R-:W-:Y:S01]  /*16d0*/  ISETP.GT.U32.AND P4, PT, R23.reuse, R8, PT ;  /* 0x000000081700720c */ /* 0x040fe20003f84070 */
[C---:B------:R-:W-:Y:S02]  /*16e0*/  IMAD R19, R23.reuse, R19, R24 ;  /* 0x0000001317137224 */ /* 0x040fe400078e0218 */
[----:B------:R-:W-:Y:S02]  /*16f0*/  IMAD.MOV R20, RZ, RZ, -R20 ;  /* 0x000000ffff147224 */ /* 0x000fe400078e0a14 */
[----:B------:R-:W-:Y:S01]  /*1700*/  @!P2 IMAD.IADD R12, R12, 0x1, -R23 ;  /* 0x000000010c0ca824 */ /* 0x000fe200078e0a17 */
[C---:B------:R-:W-:Y:S01]  /*1710*/  ISETP.GT.U32.AND P2, PT, R23.reuse, R19, PT ;  /* 0x000000131700720c */ /* 0x040fe20003f44070 */
[----:B------:R-:W-:-:S02]  /*1720*/  IMAD R20, R23, R20, R25 ;  /* 0x0000001417147224 */ /* 0x000fc400078e0219 */
[C---:B------:R-:W-:Y:S02]  /*1730*/  IMAD R21, R23.reuse, R21, R26 ;  /* 0x0000001517157224 */ /* 0x040fe400078e021a */
[----:B------:R-:W-:Y:S01]  /*1740*/  @!P5 IMAD.MOV R10, RZ, RZ, -R10 ;  /* 0x000000ffff0ad224 */ /* 0x000fe200078e0a0a */
[----:B------:R-:W-:Y:S01]  /*1750*/  ISETP.GT.U32.AND P5, PT, R23, R16, PT ;  /* 0x000000101700720c */ /* 0x000fe20003fa4070 */
[--C-:B------:R-:W-:Y:S01]  /*1760*/  @!P3 IMAD.IADD R13, R13, 0x1, -R23.reuse ;  /* 0x000000010d0db824 */ /* 0x100fe200078e0a17 */
[----:B------:R-:W-:Y:S01]  /*1770*/  ISETP.GT.U32.AND P3, PT, R23, R20, PT ;  /* 0x000000141700720c */ /* 0x000fe20003f64070 */
[--C-:B------:R-:W-:Y:S01]  /*1780*/  @!P1 IMAD.IADD R14, R14, 0x1, -R23.reuse ;  /* 0x000000010e0e9824 */ /* 0x100fe200078e0a17 */
[----:B------:R-:W-:Y:S01]  /*1790*/  ISETP.GE.AND P1, PT, R28, RZ, PT ;  /* 0x000000ff1c00720c */ /* 0x000fe20003f26270 */
[--C-:B------:R-:W-:Y:S01]  /*17a0*/  @!P0 IMAD.IADD R4, R4, 0x1, -R23.reuse ;  /* 0x0000000104048824 */ /* 0x100fe200078e0a17 */
[----:B------:R-:W-:Y:S01]  /*17b0*/  ISETP.GE.AND P0, PT, R31, RZ, PT ;  /* 0x000000ff1f00720c */ /* 0x000fe20003f06270 */
[--C-:B------:R-:W-:Y:S01]  /*17c0*/  @!P6 IMAD.IADD R15, R15, 0x1, -R23.reuse ;  /* 0x000000010f0fe824 */ /* 0x100fe200078e0a17 */
[----:B------:R-:W-:Y:S01]  /*17d0*/  ISETP.GT.U32.AND P6, PT, R23, R21, PT ;  /* 0x000000151700720c */ /* 0x000fe20003fc4070 */
[--C-:B------:R-:W-:Y:S01]  /*17e0*/  @!P4 IMAD.IADD R8, R8, 0x1, -R23.reuse ;  /* 0x000000010808c824 */ /* 0x100fe200078e0a17 */
[----:B------:R-:W-:Y:S01]  /*17f0*/  ISETP.GE.AND P4, PT, R32, RZ, PT ;  /* 0x000000ff2000720c */ /* 0x000fe20003f86270 */
[--C-:B------:R-:W-:Y:S01]  /*1800*/  @!P2 IMAD.IADD R19, R19, 0x1, -R23.reuse ;  /* 0x000000011313a824 */ /* 0x100fe200078e0a17 */
[----:B------:R-:W-:Y:S01]  /*1810*/  ISETP.GE.AND P2, PT, R33, RZ, PT ;  /* 0x000000ff2100720c */ /* 0x000fe20003f46270 */
[--C-:B------:R-:W-:Y:S01]  /*1820*/  @!P5 IMAD.IADD R16, R16, 0x1, -R23.reuse ;  /* 0x000000011010d824 */ /* 0x100fe200078e0a17 */
[----:B------:R-:W-:Y:S01]  /*1830*/  ISETP.GE.AND P5, PT, R29, RZ, PT ;  /* 0x000000ff1d00720c */ /* 0x000fe20003fa6270 */
[--C-:B------:R-:W-:Y:S01]  /*1840*/  @!P3 IMAD.IADD R20, R20, 0x1, -R23.reuse ;  /* 0x000000011414b824 */ /* 0x100fe200078e0a17 */
[----:B------:R-:W-:Y:S01]  /*1850*/  ISETP.GE.AND P3, PT, R34, RZ, PT ;  /* 0x000000ff2200720c */ /* 0x000fe20003f66270 */
[----:B------:R-:W-:Y:S01]  /*1860*/  @!P1 IMAD.MOV R12, RZ, RZ, -R12 ;  /* 0x000000ffff0c9224 */ /* 0x000fe200078e0a0c */
[C---:B------:R-:W-:Y:S01]  /*1870*/  ISETP.GT.U32.AND P1, PT, R23.reuse, R4, PT ;  /* 0x000000041700720c */ /* 0x040fe20003f24070 */
[----:B------:R-:W-:Y:S01]  /*1880*/  @!P0 IMAD.MOV R14, RZ, RZ, -R14 ;  /* 0x000000ffff0e8224 */ /* 0x000fe200078e0a0e */
[----:B------:R-:W-:Y:S01]  /*1890*/  ISETP.GT.U32.AND P0, PT, R23, R19, PT ;  /* 0x000000131700720c */ /* 0x000fe20003f04070 */
[----:B------:R-:W-:Y:S01]  /*18a0*/  @!P6 IMAD.IADD R21, R21, 0x1, -R23 ;  /* 0x000000011515e824 */ /* 0x000fe200078e0a17 */
[C---:B------:R-:W-:Y:S01]  /*18b0*/  ISETP.GT.U32.AND P6, PT, R23.reuse, R8, PT ;  /* 0x000000081700720c */ /* 0x040fe20003fc4070 */
[----:B------:R-:W-:Y:S01]  /*18c0*/  @!P4 IMAD.MOV R15, RZ, RZ, -R15 ;  /* 0x000000ffff0fc224 */ /* 0x000fe200078e0a0f */
[----:B------:R-:W-:Y:S01]  /*18d0*/  ISETP.GT.U32.AND P4, PT, R23, R20, PT ;  /* 0x000000141700720c */ /* 0x000fe20003f84070 */
[----:B------:R-:W-:Y:S01]  /*18e0*/  @!P2 IMAD.MOV R16, RZ, RZ, -R16 ;  /* 0x000000ffff10a224 */ /* 0x000fe200078e0a10 */
[----:B------:R-:W-:Y:S01]  /*18f0*/  ISETP.GE.AND P2, PT, R35, RZ, PT ;  /* 0x000000ff2300720c */ /* 0x000fe20003f46270 */
[----:B------:R-:W-:Y:S01]  /*1900*/  @!P5 IMAD.MOV R13, RZ, RZ, -R13 ;  /* 0x000000ffff0dd224 */ /* 0x000fe200078e0a0d */
[----:B------:R-:W-:-:S03]  /*1910*/  ISETP.GT.U32.AND P5, PT, R23, R21, PT ;  /* 0x000000151700720c */ /* 0x000fc60003fa4070 */
[--C-:B------:R-:W-:Y:S01]  /*1920*/  @!P1 IMAD.IADD R4, R4, 0x1, -R23.reuse ;  /* 0x0000000104049824 */ /* 0x100fe200078e0a17 */
[----:B------:R-:W-:Y:S01]  /*1930*/  ISETP.GE.AND P1, PT, R37, RZ, PT ;  /* 0x000000ff2500720c */ /* 0x000fe20003f26270 */
[--C-:B------:R-:W-:Y:S01]  /*1940*/  @!P0 IMAD.IADD R19, R19, 0x1, -R23.reuse ;  /* 0x0000000113138824 */ /* 0x100fe200078e0a17 */
[----:B------:R-:W-:Y:S01]  /*1950*/  ISETP.GT.AND P0, PT, R108, 0x3f, PT ;  /* 0x0000003f6c00780c */ /* 0x000fe20003f04270 */
[--C-:B------:R-:W-:Y:S01]  /*1960*/  @!P6 IMAD.IADD R8, R8, 0x1, -R23.reuse ;  /* 0x000000010808e824 */ /* 0x100fe200078e0a17 */
[----:B------:R-:W-:Y:S01]  /*1970*/  ISETP.GE.AND P6, PT, R40, RZ, PT ;  /* 0x000000ff2800720c */ /* 0x000fe20003fc6270 */
[----:B------:R-:W-:Y:S01]  /*1980*/  @!P4 IMAD.IADD R20, R20, 0x1, -R23 ;  /* 0x000000011414c824 */ /* 0x000fe200078e0a17 */
[----:B------:R-:W-:Y:S01]  /*1990*/  ISETP.GE.AND P4, PT, R27, RZ, PT ;  /* 0x000000ff1b00720c */ /* 0x000fe20003f86270 */
[----:B------:R-:W-:Y:S01]  /*19a0*/  @!P3 IMAD.MOV R4, RZ, RZ, -R4 ;  /* 0x000000ffff04b224 */ /* 0x000fe200078e0a04 */
[----:B------:R-:W-:Y:S01]  /*19b0*/  ISETP.LT.AND P3, PT, R3, R104, P0 ;  /* 0x000000680300720c */ /* 0x000fe20000761270 */
[----:B------:R-:W-:Y:S01]  /*19c0*/  IMAD.MOV.U32 R18, RZ, RZ, R8 ;  /* 0x000000ffff127224 */ /* 0x000fe200078e0008 */
[----:B------:R-:W-:Y:S01]  /*19d0*/  LOP3.LUT R3, R39, 0xa, RZ, 0xfc, !PT ;  /* 0x0000000a27037812 */ /* 0x000fe200078efcff */
[----:B------:R-:W-:-:S02]  /*19e0*/  IMAD.MOV.U32 R44, RZ, RZ, R20 ;  /* 0x000000ffff2c7224 */ /* 0x000fc400078e0014 */
[----:B------:R-:W-:Y:S01]  /*19f0*/  @!P2 IMAD.MOV R18, RZ, RZ, -R18 ;  /* 0x000000ffff12a224 */ /* 0x000fe200078e0a12 */
[----:B------:R-:W-:Y:S01]  /*1a00*/  ISETP.LT.AND P2, PT, R3, R104, P0 ;  /* 0x000000680300720c */ /* 0x000fe20000741270 */
[----:B-1----:R-:W-:Y:S02]  /*1a10*/  IMAD R3, R39, R106, RZ ;  /* 0x0000006a27037224 */ /* 0x002fe400078e02ff */
[----:B------:R-:W-:Y:S01]  /*1a20*/  @!P5 IMAD.IADD R21, R21, 0x1, -R23 ;  /* 0x000000011515d824 */ /* 0x000fe200078e0a17 */
[----:B------:R-:W-:Y:S01]  /*1a30*/  ISETP.NE.AND P5, PT, R17, RZ, PT ;  /* 0x000000ff1100720c */ /* 0x000fe20003fa5270 */
[----:B------:R-:W-:Y:S02]  /*1a40*/  IMAD R51, R106, 0x2, R3 ;  /* 0x000000026a337824 */ /* 0x000fe400078e0203 */
[----:B------:R-:W-:Y:S01]  /*1a50*/  @!P1 IMAD.MOV R19, RZ, RZ, -R19 ;  /* 0x000000ffff139224 */ /* 0x000fe200078e0a13 */
[----:B------:R-:W-:Y:S01]  /*1a60*/  ISETP.LT.AND P1, PT, R7, R104, P0 ;  /* 0x000000680700720c */ /* 0x000fe20000721270 */
[----:B------:R-:W-:Y:S01]  /*1a70*/  @!P6 IMAD.MOV R44, RZ, RZ, -R44 ;  /* 0x000000ffff2ce224 */ /* 0x000fe200078e0a2c */
[----:B------:R-:W-:Y:S01]  /*1a80*/  LOP3.LUT R7, RZ, R17, RZ, 0x33, !PT ;  /* 0x00000011ff077212 */ /* 0x000fe200078e33ff */
[----:B------:R-:W-:Y:S01]  /*1a90*/  @!P4 IMAD.MOV R21, RZ, RZ, -R21 ;  /* 0x000000ffff15c224 */ /* 0x000fe200078e0a15 */
[----:B------:R-:W-:Y:S01]  /*1aa0*/  LOP3.LUT P6, RZ, R38, 0x7f, RZ, 0xc0, !PT ;  /* 0x0000007f26ff7812 */ /* 0x000fe200078cc0ff */
[----:B------:R-:W-:Y:S01]  /*1ab0*/  IMAD R49, R106, 0x2, R51 ;  /* 0x000000026a317824 */ /* 0x000fe200078e0233 */
[C---:B------:R-:W-:Y:S01]  /*1ac0*/  SEL R26, R7.reuse, R6, !P5 ;  /* 0x00000006071a7207 */ /* 0x040fe20006800000 */
[----:B------:R-:W-:Y:S01]  /*1ad0*/  IMAD R6, R46, R105, RZ ;  /* 0x000000692e067224 */ /* 0x000fe200078e02ff */
[----:B------:R-:W-:Y:S01]  /*1ae0*/  P2R R8, PR, RZ, 0x40 ;  /* 0x00000040ff087803 */ /* 0x000fe20000000000 */
[----:B------:R-:W-:Y:S01]  /*1af0*/  IMAD R53, R106, 0x2, R49 ;  /* 0x000000026a357824 */ /* 0x000fe200078e0231 */
[----:B------:R-:W-:-:S02]  /*1b00*/  SEL R34, R7, R10, !P5 ;  /* 0x0000000a07227207 */ /* 0x000fc40006800000 */
[C---:B------:R-:W-:Y:S02]  /*1b10*/  SEL R50, R7.reuse, R14, !P5 ;  /* 0x0000000e07327207 */ /* 0x040fe40006800000 */
[C---:B------:R-:W-:Y:S02]  /*1b20*/  SEL R20, R7.reuse, R16, !P5 ;  /* 0x0000001007147207 */ /* 0x040fe40006800000 */
[C---:B------:R-:W-:Y:S02]  /*1b30*/  SEL R22, R7.reuse, R22, !P5 ;  /* 0x0000001607167207 */ /* 0x040fe40006800000 */
[C---:B------:R-:W-:Y:S02]  /*1b40*/  SEL R28, R7.reuse, R9, !P5 ;  /* 0x00000009071c7207 */ /* 0x040fe40006800000 */
[C---:B------:R-:W-:Y:S02]  /*1b50*/  SEL R30, R7.reuse, R30, !P5 ;  /* 0x0000001e071e7207 */ /* 0x040fe40006800000 */
        /* <DEDUP_REMOVED lines=8> */
[----:B------:R-:W-:Y:S01]  /*1be0*/  SEL R10, R7, R21, !P5 ;  /* 0x00000015070a7207 */ /* 0x000fe20006800000 */
[----:B----4-:R-:W-:Y:S06]  /*1bf0*/  BRA.U UP0, `(.L_x_11) ;  /* 0x0000000100187547 */ /* 0x010fec000b800000 */
[----:B------:R-:W-:Y:S01]  /*1c00*/  ELECT P4, URZ, PT ;  /* 0x0000000000ff782f */ /* 0x000fe20003880000 */
[----:B------:R-:W-:Y:S01]  /*1c10*/  IMAD.MOV.U32 R4, RZ, RZ, 0x1 ;  /* 0x00000001ff047424 */ /* 0x000fe200078e00ff */
[----:B------:R-:W-:Y:S01]  /*1c20*/  UMOV UR4, 0x40 ;  /* 0x0000004000047882 */ /* 0x000fe20000000000 */
[----:B------:R-:W-:Y:S01]  /*1c30*/  UVIRTCOUNT.DEALLOC.SMPOOL 0x80 ;  /* 0x000000800000784c */ /* 0x000fe20000000000 */
[----:B------:R-:W-:-:S09]  /*1c40*/  ULEA UR4, UR9, UR4, 0x18 ;  /* 0x0000000409047291 */ /* 0x000fd2000f8ec0ff */
[----:B------:R0:W-:Y:S03]  /*1c50*/  @P4 STS.U8 [UR4], R4 ;  /* 0x00000004ff004988 */ /* 0x0001e60008000004 */
.L_x_11:
[----:B------:R-:W-:Y:S01]  /*1c60*/  STTM.x32 tmem[UR7], RZ ;  /* 0x000000ff000079ed */ /* 0x000fe200082c0007 */
[----:B------:R-:W1:Y:S02]  /*1c70*/  FENCE.VIEW.ASYNC.T ;  /* 0x00000000000073c6 */ /* 0x000e640000000200 */
[----:B-1----:R-:W-:Y:S01]  /*1c80*/  BAR.SYNC.DEFER_BLOCKING 0x0 ;  /* 0x0000000000007b1d */ /* 0x002fe20000010000 */
[----:B------:R-:W-:Y:S01]  /*1c90*/  IMAD R7, R106, 0x2, R53 ;  /* 0x000000026a077824 */ /* 0x000fe200078e0235 */
[----:B------:R-:W-:Y:S01]  /*1ca0*/  PRMT R31, RZ, 0x7610, R31 ;  /* 0x00007610ff1f7816 */ /* 0x000fe2000000001f */
[----:B0-----:R-:W-:Y:S02]  /*1cb0*/  IMAD.SHL.U32 R4, R6, 0x2, RZ ;  /* 0x0000000206047824 */ /* 0x001fe400078e00ff */
[----:B------:R-:W-:Y:S01]  /*1cc0*/  IMAD R9, R106, 0x2, R7 ;  /* 0x000000026a097824 */ /* 0x000fe200078e0207 */
[----:B------:R-:W-:Y:S01]  /*1cd0*/  VOTEU.ALL UP1, P6 ;  /* 0x0000000000ff7886 */ /* 0x000fe20003020000 */
[----:B------:R-:W-:Y:S01]  /*1ce0*/  VOTEU.ALL UP2, P6 ;  /* 0x0000000000ff7886 */ /* 0x000fe20003040000 */
[----:B------:R-:W-:Y:S01]  /*1cf0*/  IADD3 R48, P4, PT, R4, UR12, RZ ;  /* 0x0000000c04307c10 */ /* 0x000fe2000ff9e0ff */
[----:B------:R-:W-:Y:S01]  /*1d00*/  IMAD R37, R106, 0x2, R9 ;  /* 0x000000026a257824 */ /* 0x000fe200078e0209 */
[----:B------:R-:W-:Y:S01]  /*1d10*/  PRMT R35, RZ, 0x7610, R35 ;  /* 0x00007610ff237816 */ /* 0x000fe20000000023 */
[----:B------:R-:W0:Y:S01]  /*1d20*/  LDCU UR4, c[0x0][0x3b0] ;  /* 0x00007600ff0477ac */ /* 0x000e220008000800 */
[----:B------:R-:W-:-:S04]  /*1d30*/  @!UP1 UIADD3 UR10, UPT, UPT, -UR5, 0x100000, URZ ;  /* 0x00100000050a9890 */ /* 0x000fc8000fffe1ff */
[----:B------:R-:W-:Y:S02]  /*1d40*/  @!UP1 USHF.L.U32 UR11, UR10, 0xb, URZ ;  /* 0x0000000b0a0b9899 */ /* 0x000fe400080006ff */
[----:B------:R-:W-:Y:S01]  /*1d50*/  @!UP1 USHF.L.U32 UR10, UR10, 0x1, URZ ;  /* 0x000000010a0a9899 */ /* 0x000fe200080006ff */
[----:B------:R-:W-:Y:S01]  /*1d60*/  IMAD R11, R106, 0x4, R37 ;  /* 0x000000046a0b7824 */ /* 0x000fe200078e0225 */
[----:B------:R-:W-:Y:S02]  /*1d70*/  LEA.HI.X.SX32 R12, R6, UR13, 0x1, P4 ;  /* 0x0000000d060c7c11 */ /* 0x000fe4000a0f0eff */
[----:B------:R-:W-:Y:S01]  /*1d80*/  LEA R44, P4, R7, R48, 0x1 ;  /* 0x00000030072c7211 */ /* 0x000fe200078808ff */
[----:B------:R-:W-:-:S03]  /*1d90*/  IMAD R15, R106, 0x2, R11 ;  /* 0x000000026a0f7824 */ /* 0x000fc600078e020b */
[----:B------:R-:W-:Y:S01]  /*1da0*/  LEA.HI.X.SX32 R45, R7, R12, 0x1, P4 ;  /* 0x0000000c072d7211 */ /* 0x000fe200020f0eff */
[----:B------:R-:W1:Y:S03]  /*1db0*/  FENCE.VIEW.ASYNC.S ;  /* 0x00000000000073c6 */ /* 0x000e660000000000 */
[----:B-1----:R1:W2:Y:S02]  /*1dc0*/  @!UP2 SYNCS.EXCH.64 URZ, [UR8], UR10 ;  /* 0x0000000a08ffa5b2 */ /* 0x0022a40008000100 */
[----:B--2---:R-:W-:Y:S01]  /*1dd0*/  BAR.SYNC.DEFER_BLOCKING 0x0 ;  /* 0x0000000000007b1d */ /* 0x004fe20000010000 */
[----:B------:R-:W-:Y:S01]  /*1de0*/  IMAD R43, R106, 0x2, R15 ;  /* 0x000000026a2b7824 */ /* 0x000fe200078e020f */
[----:B------:R-:W-:-:S03]  /*1df0*/  LEA R46, P4, R9, R48, 0x1 ;  /* 0x00000030092e7211 */ /* 0x000fc600078808ff */
[C-C-:B------:R-:W-:Y:S02]  /*1e00*/  IMAD R13, R106.reuse, 0x2, R43.reuse ;  /* 0x000000026a0d7824 */ /* 0x140fe400078e022b */
[C---:B------:R-:W-:Y:S02]  /*1e10*/  IMAD R65, R106.reuse, 0x2, R43 ;  /* 0x000000026a417824 */ /* 0x040fe400078e022b */
[C---:B------:R-:W-:Y:S02]  /*1e20*/  IMAD R17, R106.reuse, 0x2, R13 ;  /* 0x000000026a117824 */ /* 0x040fe400078e020d */
[C---:B------:R-:W-:Y:S02]  /*1e30*/  IMAD R13, R106.reuse, 0x2, R65 ;  /* 0x000000026a0d7824 */ /* 0x040fe400078e0241 */
[C---:B------:R-:W-:Y:S01]  /*1e40*/  IMAD R17, R106.reuse, 0x2, R17 ;  /* 0x000000026a117824 */ /* 0x040fe200078e0211 */
[----:B------:R-:W-:Y:S01]  /*1e50*/  PRMT R7, RZ, 0x7610, R7 ;  /* 0x00007610ff077816 */ /* 0x000fe20000000007 */
[----:B------:R-:W-:-:S02]  /*1e60*/  IMAD R23, R106, 0x2, R13 ;  /* 0x000000026a177824 */ /* 0x000fc400078e020d */
[C---:B------:R-:W-:Y:S01]  /*1e70*/  IMAD R17, R106.reuse, 0x2, R17 ;  /* 0x000000026a117824 */ /* 0x040fe200078e0211 */
[----:B------:R-:W-:Y:S01]  /*1e80*/  LEA.HI.X.SX32 R47, R9, R12, 0x1, P4 ;  /* 0x0000000c092f7211 */ /* 0x000fe200020f0eff */
[C---:B------:R-:W-:Y:S01]  /*1e90*/  IMAD R67, R106.reuse, 0x2, R23 ;  /* 0x000000026a437824 */ /* 0x040fe200078e0217 */
[----:B------:R-:W-:Y:S01]  /*1ea0*/  LOP3.LUT R9, R39, 0x18, RZ, 0xfc, !PT ;  /* 0x0000001827097812 */ /* 0x000fe200078efcff */
[----:B------:R-:W-:Y:S01]  /*1eb0*/  IMAD R17, R106, 0x4, R17 ;  /* 0x000000046a117824 */ /* 0x000fe200078e0211 */
[----:B------:R2:W3:Y:S04]  /*1ec0*/  @P3 LDG.E.U16 R31, desc[UR18][R44.64] ;  /* 0x000000122c1f3981 */ /* 0x0004e8000c1e1500 */
[----:B------:R-:W4:Y:S01]  /*1ed0*/  @P2 LDG.E.U16 R7, desc[UR18][R46.64] ;  /* 0x000000122e072981 */ /* 0x000f22000c1e1500 */
[----:B------:R-:W-:-:S02]  /*1ee0*/  ISETP.LT.AND P2, PT, R9, R104, P0 ;  /* 0x000000680900720c */ /* 0x000fc40000741270 */
[-C--:B------:R-:W-:Y:S02]  /*1ef0*/  LEA R54, P4, R13, R48.reuse, 0x1 ;  /* 0x000000300d367211 */ /* 0x080fe400078808ff */
[----:B------:R-:W-:Y:S02]  /*1f00*/  PRMT R33, RZ, 0x7610, R33 ;  /* 0x00007610ff217816 */ /* 0x000fe40000000021 */
[----:B--2---:R-:W-:Y:S02]  /*1f10*/  LEA R44, P3, R11, R48, 0x1 ;  /* 0x000000300b2c7211 */ /* 0x004fe400078608ff */
[-C--:B------:R-:W-:Y:S02]  /*1f20*/  LEA.HI.X.SX32 R55, R13, R12.reuse, 0x1, P4 ;  /* 0x0000000c0d377211 */ /* 0x080fe400020f0eff */
[----:B------:R-:W-:Y:S01]  /*1f30*/  LEA.HI.X.SX32 R45, R11, R12, 0x1, P3 ;  /* 0x0000000c0b2d7211 */ /* 0x000fe200018f0eff */
[C---:B------:R-:W-:Y:S02]  /*1f40*/  IMAD R11, R106.reuse, 0x2, R17 ;  /* 0x000000026a0b7824 */ /* 0x040fe400078e0211 */
[C---:B------:R-:W-:Y:S01]  /*1f50*/  IMAD R17, R106.reuse, 0x4, R67 ;  /* 0x000000046a117824 */ /* 0x040fe200078e0243 */
[----:B------:R-:W-:Y:S01]  /*1f60*/  LOP3.LUT R113, R39, 0x28, RZ, 0xfc, !PT ;  /* 0x0000002827717812 */ /* 0x000fe200078efcff */
[C---:B------:R-:W-:Y:S01]  /*1f70*/  IMAD R56, R106.reuse, 0x2, R11 ;  /* 0x000000026a387824 */ /* 0x040fe200078e020b */
[----:B------:R-:W2:Y:S01]  /*1f80*/  @P2 LDG.E.U16 R35, desc[UR18][R54.64] ;  /* 0x0000001236232981 */ /* 0x000ea2000c1e1500 */
[----:B------:R-:W-:-:S02]  /*1f90*/  IMAD R25, R106, 0x2, R17 ;  /* 0x000000026a197824 */ /* 0x000fc400078e0211 */
[C---:B------:R-:W-:Y:S01]  /*1fa0*/  IMAD R19, R106.reuse, 0x2, R56 ;  /* 0x000000026a137824 */ /* 0x040fe200078e0238 */
[----:B------:R5:W2:Y:S01]  /*1fb0*/  @P1 LDG.E.U16 R33, desc[UR18][R44.64] ;  /* 0x000000122c211981 */ /* 0x000aa2000c1e1500 */
[----:B------:R-:W-:Y:S01]  /*1fc0*/  IMAD R13, R106, 0x2, R25 ;  /* 0x000000026a0d7824 */ /* 0x000fe200078e0219 */
[----:B------:R-:W-:Y:S01]  /*1fd0*/  IADD3 R27, P2, PT, R4, UR12, RZ ;  /* 0x0000000c041b7c10 */ /* 0x000fe2000ff5e0ff */
[C---:B------:R-:W-:Y:S01]  /*1fe0*/  IMAD R21, R106.reuse, 0x2, R19 ;  /* 0x000000026a157824 */ /* 0x040fe200078e0213 */
[----:B------:R-:W-:Y:S02]  /*1ff0*/  ISETP.LT.AND P1, PT, R113, R104, P0 ;  /* 0x000000687100720c */ /* 0x000fe40000721270 */
[----:B------:R-:W-:Y:S02]  /*2000*/  LEA RZ, P4, R13, R48, 0x1 ;  /* 0x000000300dff7211 */ /* 0x000fe400078808ff */
[----:B------:R-:W-:Y:S02]  /*2010*/  LOP3.LUT R111, R39, 0x24, RZ, 0xfc, !PT ;  /* 0x00000024276f7812 */ /* 0x000fe400078efcff */
[----:B------:R-:W-:Y:S01]  /*2020*/  LEA.HI.X.SX32 R57, R13, R12, 0x1, P4 ;  /* 0x0000000c0d397211 */ /* 0x000fe200020f0eff */
[----:B------:R-:W-:Y:S01]  /*2030*/  IMAD R13, R106, 0x2, R13 ;  /* 0x000000026a0d7824 */ /* 0x000fe200078e020d */
[----:B------:R-:W-:-:S02]  /*2040*/  LEA.HI.X.SX32 R52, R6, UR13, 0x1, P2 ;  /* 0x0000000d06347c11 */ /* 0x000fc400090f0eff */
[-C--:B------:R-:W-:Y:S02]  /*2050*/  LEA R58, P4, R21, R27.reuse, 0x1 ;  /* 0x0000001b153a7211 */ /* 0x080fe400078808ff */
[----:B------:R-:W-:Y:S01]  /*2060*/  ISETP.LT.AND P3, PT, R111, R104, P0 ;  /* 0x000000686f00720c */ /* 0x000fe20000761270 */
[C---:B------:R-:W-:Y:S01]  /*2070*/  IMAD R13, R106.reuse, 0x2, R13 ;  /* 0x000000026a0d7824 */ /* 0x040fe200078e020d */
[----:B------:R-:W-:Y:S02]  /*2080*/  LOP3.LUT R11, R39, 0x12, RZ, 0xfc, !PT ;  /* 0x00000012270b7812 */ /* 0x000fe400078efcff */
[----:B------:R-:W-:Y:S02]  /*2090*/  PRMT R41, RZ, 0x7610, R41 ;  /* 0x00007610ff297816 */ /* 0x000fe40000000029 */
[----:B------:R-:W-:Y:S01]  /*20a0*/  LEA.HI.X.SX32 R59, R21, R52, 0x1, P4 ;  /* 0x00000034153b7211 */ /* 0x000fe200020f0eff */
[C---:B------:R-:W-:Y:S01]  /*20b0*/  IMAD R21, R106.reuse, 0x2, R21 ;  /* 0x000000026a157824 */ /* 0x040fe200078e0215 */
[----:B------:R-:W-:Y:S01]  /*20c0*/  ISETP.LT.AND P2, PT, R11, R104, P0 ;  /* 0x000000680b00720c */ /* 0x000fe20000741270 */
[C---:B------:R-:W-:Y:S01]  /*20d0*/  IMAD R13, R106.reuse, 0x2, R13 ;  /* 0x000000026a0d7824 */ /* 0x040fe200078e020d */
[----:B------:R-:W-:Y:S01]  /*20e0*/  PRMT R152, RZ, 0x7610, R152 ;  /* 0x00007610ff987816 */ /* 0x000fe20000000098 */
[----:B------:R-:W-:Y:S01]  /*20f0*/  IMAD R11, R106, 0x2, R21 ;  /* 0x000000026a0b7824 */ /* 0x000fe200078e0215 */
[----:B------:R-:W2:Y:S01]  /*2100*/  @P1 LDG.E.U16 R41, desc[UR18][R58.64] ;  /* 0x000000123a291981 */ /* 0x000ea2000c1e1500 */
[----:B------:R-:W-:Y:S01]  /*2110*/  IMAD R56, R56, 0x2, R27 ;  /* 0x0000000238387824 */ /* 0x000fe200078e021b */
[----:B-----5:R-:W-:Y:S01]  /*2120*/  LEA R44, P1, R19, R27, 0x1 ;  /* 0x0000001b132c7211 */ /* 0x020fe200078208ff */
[----:B------:R-:W-:Y:S01]  /*2130*/  IMAD R13, R106, 0x2, R13 ;  /* 0x000000026a0d7824 */ /* 0x000fe200078e020d */
[----:B------:R-:W-:-:S02]  /*2140*/  LOP3.LUT R115, R39, 0x30, RZ, 0xfc, !PT ;  /* 0x0000003027737812 */ /* 0x000fc400078efcff */
[-C--:B------:R-:W-:Y:S01]  /*2150*/  LEA R46, P4, R11, R27.reuse, 0x1 ;  /* 0x0000001b0b2e7211 */ /* 0x080fe200078808ff */
[----:B------:R5:W2:Y:S01]  /*2160*/  @P3 LDG.E.U16 R152, desc[UR18][R56.64] ;  /* 0x0000001238983981 */ /* 0x000aa2000c1e1500 */
[----:B------:R-:W-:Y:S01]  /*2170*/  LEA.HI.X.SX32 R45, R19, R52, 0x1, P1 ;  /* 0x00000034132d7211 */ /* 0x000fe200008f0eff */
[----:B------:R-:W-:Y:S01]  /*2180*/  IMAD R19, R106, 0x4, R13 ;  /* 0x000000046a137824 */ /* 0x000fe200078e020d */
[----:B------:R-:W-:Y:S02]  /*2190*/  LEA R54, P3, R21, R27, 0x1 ;  /* 0x0000001b15367211 */ /* 0x000fe400078608ff */
[----:B------:R-:W-:Y:S02]  /*21a0*/  ISETP.LT.AND P1, PT, R115, R104, P0 ;  /* 0x000000687300720c */ /* 0x000fe40000721270 */
[----:B------:R-:W-:Y:S02]  /*21b0*/  LEA.HI.X.SX32 R47, R11, R52, 0x1, P4 ;  /* 0x000000340b2f7211 */ /* 0x000fe400020f0eff */
[----:B------:R-:W-:-:S02]  /*21c0*/  LEA R60, P4, R17, R48, 0x1 ;  /* 0x00000030113c7211 */ /* 0x000fc400078808ff */
[----:B------:R-:W-:Y:S01]  /*21d0*/  LEA.HI.X.SX32 R55, R21, R52, 0x1, P3 ;  /* 0x0000003415377211 */ /* 0x000fe200018f0eff */
[C---:B------:R-:W-:Y:S01]  /*21e0*/  IMAD R52, R106.reuse, 0x4, R11 ;  /* 0x000000046a347824 */ /* 0x040fe200078e020b */
[----:B------:R-:W-:Y:S01]  /*21f0*/  LEA RZ, P3, R19, R48, 0x1 ;  /* 0x0000003013ff7211 */ /* 0x000fe200078608ff */
[----:B------:R-:W-:Y:S01]  /*2200*/  IMAD R29, R106, 0x2, R19 ;  /* 0x000000026a1d7824 */ /* 0x000fe200078e0213 */
[----:B------:R-:W-:Y:S02]  /*2210*/  LOP3.LUT R117, R39, 0x20, RZ, 0xfc, !PT ;  /* 0x0000002027757812 */ /* 0x000fe400078efcff */
[----:B------:R-:W-:Y:S02]  /*2220*/  LEA.HI.X.SX32 R61, R17, R12, 0x1, P4 ;  /* 0x0000000c113d7211 */ /* 0x000fe400020f0eff */
[----:B-----5:R-:W-:Y:S01]  /*2230*/  LEA R56, P4, R15, R48, 0x1 ;  /* 0x000000300f387211 */ /* 0x020fe200078808ff */
[----:B------:R-:W-:Y:S01]  /*2240*/  IMAD R58, R52, 0x2, R27 ;  /* 0x00000002343a7824 */ /* 0x000fe200078e021b */
[----:B------:R-:W-:-:S02]  /*2250*/  PRMT R11, RZ, 0x7610, R11 ;  /* 0x00007610ff0b7816 */ /* 0x000fc4000000000b */
[----:B------:R-:W-:Y:S01]  /*2260*/  LEA.HI.X.SX32 R59, R19, R12, 0x1, P3 ;  /* 0x0000000c133b7211 */ /* 0x000fe200018f0eff */
[C---:B------:R-:W-:Y:S01]  /*2270*/  IMAD R69, R106.reuse, 0x2, R29 ;  /* 0x000000026a457824 */ /* 0x040fe200078e021d */
[----:B------:R-:W-:Y:S02]  /*2280*/  ISETP.LT.AND P3, PT, R117, R104, P0 ;  /* 0x000000687500720c */ /* 0x000fe40000761270 */
[----:B------:R-:W-:Y:S01]  /*2290*/  LOP3.LUT R13, R39, 0xc, RZ, 0xfc, !PT ;  /* 0x0000000c270d7812 */ /* 0x000fe200078efcff */
[----:B------:R5:W2:Y:S01]  /*22a0*/  @P1 LDG.E.U16 R11, desc[UR18][R58.64] ;  /* 0x000000123a0b1981 */ /* 0x000aa2000c1e1500 */
[----:B------:R-:W-:Y:S02]  /*22b0*/  LEA.HI.X.SX32 R57, R15, R12, 0x1, P4 ;  /* 0x0000000c0f397211 */ /* 0x000fe400020f0eff */
[----:B------:R-:W-:Y:S01]  /*22c0*/  PRMT R15, RZ, 0x7610, R15 ;  /* 0x00007610ff0f7816 */ /* 0x000fe2000000000f */
[----:B------:R-:W-:Y:S01]  /*22d0*/  IMAD R71, R106, 0x2, R69 ;  /* 0x000000026a477824 */ /* 0x000fe200078e0245 */
[----:B------:R-:W-:-:S02]  /*22e0*/  ISETP.LT.AND P1, PT, R13, R104, P0 ;  /* 0x000000680d00720c */ /* 0x000fc40000721270 */
[----:B------:R-:W-:Y:S02]  /*22f0*/  LOP3.LUT R119, R39, 0x38, RZ, 0xfc, !PT ;  /* 0x0000003827777812 */ /* 0x000fe400078efcff */
[----:B------:R-:W-:Y:S01]  /*2300*/  PRMT R13, RZ, 0x7610, R13 ;  /* 0x00007610ff0d7816 */ /* 0x000fe2000000000d */
[----:B------:R-:W-:Y:S01]  /*2310*/  IMAD R73, R106, 0x2, R71 ;  /* 0x000000026a497824 */ /* 0x000fe200078e0247 */
[----:B------:R0:W2:Y:S01]  /*2320*/  @P2 LDG.E.U16 R15, desc[UR18][R56.64] ;  /* 0x00000012380f2981 */ /* 0x0000a2000c1e1500 */
[----:B------:R-:W-:Y:S02]  /*2330*/  ISETP.LT.AND P4, PT, R119, R104, P0 ;  /* 0x000000687700720c */ /* 0x000fe40000781270 */
[-C--:B-----5:R-:W-:Y:S01]  /*2340*/  LEA R58, P2, R23, R48.reuse, 0x1 ;  /* 0x00000030173a7211 */ /* 0x0a0fe200078408ff */
[----:B------:R-:W5:Y:S01]  /*2350*/  @P3 LDG.E.U16 R13, desc[UR18][R60.64] ;  /* 0x000000123c0d3981 */ /* 0x000f62000c1e1500 */
[----:B------:R-:W-:Y:S02]  /*2360*/  LEA R62, P3, R73, R48, 0x1 ;  /* 0x00000030493e7211 */ /* 0x000fe400078608ff */
[----:B------:R-:W-:-:S02]  /*2370*/  LEA.HI.X.SX32 R59, R23, R12, 0x1, P2 ;  /* 0x0000000c173b7211 */ /* 0x000fc400010f0eff */
[----:B------:R-:W-:Y:S02]  /*2380*/  LOP3.LUT R123, R39, 0x2a, RZ, 0xfc, !PT ;  /* 0x0000002a277b7812 */ /* 0x000fe400078efcff */
[----:B0-----:R-:W-:Y:S02]  /*2390*/  LEA R56, P2, R25, R48, 0x1 ;  /* 0x0000003019387211 */ /* 0x001fe400078408ff */
[----:B------:R-:W-:Y:S02]  /*23a0*/  PRMT R19, RZ, 0x7610, R19 ;  /* 0x00007610ff137816 */ /* 0x000fe40000000013 */
[-C--:B------:R-:W-:Y:S02]  /*23b0*/  LEA.HI.X.SX32 R63, R73, R12.reuse, 0x1, P3 ;  /* 0x0000000c493f7211 */ /* 0x080fe400018f0eff */
[----:B------:R-:W-:Y:S02]  /*23c0*/  LEA.HI.X.SX32 R57, R25, R12, 0x1, P2 ;  /* 0x0000000c19397211 */ /* 0x000fe400010f0eff */
[----:B------:R-:W-:Y:S01]  /*23d0*/  LOP3.LUT R121, R39, 0x22, RZ, 0xfc, !PT ;  /* 0x0000002227797812 */ /* 0x000fe200078efcff */
[----:B------:R0:W2:Y:S01]  /*23e0*/  @P4 LDG.E.U16 R19, desc[UR18][R62.64] ;  /* 0x000000123e134981 */ /* 0x0000a2000c1e1500 */
[----:B------:R-:W-:-:S02]  /*23f0*/  ISETP.LT.AND P2, PT, R123, R104, P0 ;  /* 0x000000687b00720c */ /* 0x000fc40000741270 */
[----:B------:R-:W-:Y:S02]  /*2400*/  LOP3.LUT R17, R39, 0x1a, RZ, 0xfc, !PT ;  /* 0x0000001a27117812 */ /* 0x000fe400078efcff */
[-C--:B------:R-:W-:Y:S02]  /*2410*/  ISETP.LT.AND P4, PT, R121, R104.reuse, P0 ;  /* 0x000000687900720c */ /* 0x080fe40000781270 */
[----:B------:R-:W-:Y:S02]  /*2420*/  ISETP.LT.AND P3, PT, R17, R104, P0 ;  /* 0x000000681100720c */ /* 0x000fe40000761270 */
[----:B------:R-:W-:Y:S01]  /*2430*/  PRMT R25, RZ, 0x7610, R25 ;  /* 0x00007610ff197816 */ /* 0x000fe20000000019 */
[----:B------:R-:W-:Y:S01]  /*2440*/  IMAD R73, R106, 0x2, R73 ;  /* 0x000000026a497824 */ /* 0x000fe200078e0249 */
[----:B------:R-:W-:Y:S02]  /*2450*/  PRMT R23, RZ, 0x7610, R23 ;  /* 0x00007610ff177816 */ /* 0x000fe40000000017 */
[----:B------:R-:W-:-:S02]  /*2460*/  PRMT R21, RZ, 0x7610, R21 ;  /* 0x00007610ff157816 */ /* 0x000fc40000000015 */
[----:B------:R-:W2:Y:S01]  /*2470*/  @P2 LDG.E.U16 R25, desc[UR18][R54.64] ;  /* 0x0000001236192981 */ /* 0x000ea2000c1e1500 */
[----:B------:R-:W-:Y:S02]  /*2480*/  LOP3.LUT R125, R39, 0x32, RZ, 0xfc, !PT ;  /* 0x00000032277d7812 */ /* 0x000fe400078efcff */
[----:B0-----:R-:W-:Y:S01]  /*2490*/  LEA R62, P2, R73, R48, 0x1 ;  /* 0x00000030493e7211 */ /* 0x001fe200078408ff */
[----:B------:R0:W2:Y:S01]  /*24a0*/  @P4 LDG.E.U16 R23, desc[UR18][R56.64] ;  /* 0x0000001238174981 */ /* 0x0000a2000c1e1500 */
[----:B------:R-:W-:Y:S02]  /*24b0*/  LOP3.LUT R129, R39, 0x14, RZ, 0xfc, !PT ;  /* 0x0000001427817812 */ /* 0x000fe400078efcff */
[----:B------:R-:W-:Y:S01]  /*24c0*/  ISETP.LT.AND P5, PT, R125, R104, P0 ;  /* 0x000000687d00720c */ /* 0x000fe200007a1270 */
[----:B------:R1:W2:Y:S01]  /*24d0*/  @P3 LDG.E.U16 R21, desc[UR18][R58.64] ;  /* 0x000000123a153981 */ /* 0x0002a2000c1e1500 */
[----:B------:R-:W-:Y:S01]  /*24e0*/  LEA.HI.X.SX32 R63, R73, R12, 0x1, P2 ;  /* 0x0000000c493f7211 */ /* 0x000fe200010f0eff */
[----:B------:R-:W-:Y:S01]  /*24f0*/  IMAD R52, R106, 0x2, R52 ;  /* 0x000000026a347824 */ /* 0x000fe200078e0234 */
[----:B------:R-:W-:-:S02]  /*2500*/  ISETP.LT.AND P2, PT, R129, R104, P0 ;  /* 0x000000688100720c */ /* 0x000fc40000741270 */
[-C--:B0-----:R-:W-:Y:S02]  /*2510*/  LEA R56, P4, R37, R48.reuse, 0x1 ;  /* 0x0000003025387211 */ /* 0x081fe400078808ff */
[----:B------:R-:W-:Y:S02]  /*2520*/  LEA RZ, P3, R29, R48, 0x1 ;  /* 0x000000301dff7211 */ /* 0x000fe400078608ff */
[----:B------:R-:W-:Y:S02]  /*2530*/  LOP3.LUT R127, R39, 0x3a, RZ, 0xfc, !PT ;  /* 0x0000003a277f7812 */ /* 0x000fe400078efcff */
[----:B------:R-:W-:Y:S01]  /*2540*/  LEA.HI.X.SX32 R57, R37, R12, 0x1, P4 ;  /* 0x0000000c25397211 */ /* 0x000fe200020f0eff */
[----:B------:R-:W-:Y:S01]  /*2550*/  IMAD R60, R52, 0x2, R27 ;  /* 0x00000002343c7824 */ /* 0x000fe200078e021b */
[----:B------:R-:W-:Y:S02]  /*2560*/  LEA R54, P4, R43, R48, 0x1 ;  /* 0x000000302b367211 */ /* 0x000fe400078808ff */
[----:B------:R-:W-:-:S02]  /*2570*/  LEA.HI.X.SX32 R61, R29, R12, 0x1, P3 ;  /* 0x0000000c1d3d7211 */ /* 0x000fc400018f0eff */
[----:B------:R-:W-:Y:S02]  /*2580*/  PRMT R27, RZ, 0x7610, R27 ;  /* 0x00007610ff1b7816 */ /* 0x000fe4000000001b */
[----:B------:R-:W-:Y:S02]  /*2590*/  ISETP.LT.AND P3, PT, R127, R104, P0 ;  /* 0x000000687f00720c */ /* 0x000fe40000761270 */
[----:B------:R-:W-:Y:S02]  /*25a0*/  PRMT R156, RZ, 0x7610, R156 ;  /* 0x00007610ff9c7816 */ /* 0x000fe4000000009c */
[----:B------:R-:W-:Y:S01]  /*25b0*/  LEA.HI.X.SX32 R55, R43, R12, 0x1, P4 ;  /* 0x0000000c2b377211 */ /* 0x000fe200020f0eff */
[----:B------:R0:W2:Y:S01]  /*25c0*/  @P5 LDG.E.U16 R27, desc[UR18][R60.64] ;  /* 0x000000123c1b5981 */ /* 0x0000a2000c1e1500 */
[----:B------:R-:W-:Y:S01]  /*25d0*/  LOP3.LUT R135, R39, 0x3c, RZ, 0xfc, !PT ;  /* 0x0000003c27877812 */ /* 0x000fe200078efcff */
[----:B------:R-:W-:Y:S01]  /*25e0*/  IMAD R73, R106, 0x2, R73 ;  /* 0x000000026a497824 */ /* 0x000fe200078e0249 */
[----:B------:R-:W-:Y:S01]  /*25f0*/  PRMT R101, RZ, 0x7610, R101 ;  /* 0x00007610ff657816 */ /* 0x000fe20000000065 */
[----:B------:R0:W2:Y:S01]  /*2600*/  @P2 LDG.E.U16 R156, desc[UR18][R54.64] ;  /* 0x00000012369c2981 */ /* 0x0000a2000c1e1500 */
[----:B-1----:R-:W-:-:S02]  /*2610*/  LEA R58, P5, R67, R48, 0x1 ;  /* 0x00000030433a7211 */ /* 0x002fc400078a08ff */
[----:B------:R-:W-:Y:S02]  /*2620*/  ISETP.LT.AND P2, PT, R135, R104, P0 ;  /* 0x000000688700720c */ /* 0x000fe40000741270 */
[----:B------:R-:W-:Y:S01]  /*2630*/  PRMT R154, RZ, 0x7610, R154 ;  /* 0x00007610ff9a7816 */ /* 0x000fe2000000009a */
[----:B------:R-:W2:Y:S01]  /*2640*/  @P3 LDG.E.U16 R101, desc[UR18][R62.64] ;  /* 0x000000123e653981 */ /* 0x000ea2000c1e1500 */
[----:B------:R-:W-:Y:S02]  /*2650*/  LOP3.LUT R29, R39, 0x1c, RZ, 0xfc, !PT ;  /* 0x0000001c271d7812 */ /* 0x000fe400078efcff */
[----:B------:R-:W-:Y:S02]  /*2660*/  LEA.HI.X.SX32 R59, R67, R12, 0x1, P5 ;  /* 0x0000000c433b7211 */ /* 0x000fe400028f0eff */
[----:B0-----:R-:W-:Y:S01]  /*2670*/  LEA R60, P5, R73, R48, 0x1 ;  /* 0x00000030493c7211 */ /* 0x001fe200078a08ff */
[----:B------:R0:W2:Y:S01]  /*2680*/  @P1 LDG.E.U16 R154, desc[UR18][R56.64] ;  /* 0x00000012389a1981 */ /* 0x0000a2000c1e1500 */
[----:B------:R-:W-:-:S02]  /*2690*/  LOP3.LUT R131, R39, 0x2c, RZ, 0xfc, !PT ;  /* 0x0000002c27837812 */ /* 0x000fc400078efcff */
[----:B------:R-:W-:Y:S02]  /*26a0*/  ISETP.LT.AND P3, PT, R29, R104, P0 ;  /* 0x000000681d00720c */ /* 0x000fe40000761270 */
[----:B------:R-:W-:Y:S02]  /*26b0*/  PRMT R164, RZ, 0x7610, R164 ;  /* 0x00007610ffa47816 */ /* 0x000fe400000000a4 */
[----:B------:R-:W-:Y:S02]  /*26c0*/  LEA.HI.X.SX32 R61, R73, R12, 0x1, P5 ;  /* 0x0000000c493d7211 */ /* 0x000fe400028f0eff */
[----:B------:R-:W-:Y:S02]  /*26d0*/  ISETP.LT.AND P1, PT, R131, R104, P0 ;  /* 0x000000688300720c */ /* 0x000fe40000721270 */
[----:B------:R-:W-:Y:S01]  /*26e0*/  PRMT R158, RZ, 0x7610, R158 ;  /* 0x00007610ff9e7816 */ /* 0x000fe2000000009e */
[----:B------:R-:W2:Y:S01]  /*26f0*/  @P2 LDG.E.U16 R164, desc[UR18][R60.64] ;  /* 0x000000123ca42981 */ /* 0x000ea2000c1e1500 */
[----:B------:R-:W-:-:S02]  /*2700*/  LEA R54, P2, R65, R48, 0x1 ;  /* 0x0000003041367211 */ /* 0x000fc400078408ff */
[C---:B------:R-:W-:Y:S02]  /*2710*/  LOP3.LUT R139, R39.reuse, 0x36, RZ, 0xfc, !PT ;  /* 0x00000036278b7812 */ /* 0x040fe400078efcff */
[----:B------:R-:W-:Y:S01]  /*2720*/  LOP3.LUT R133, R39, 0x34, RZ, 0xfc, !PT ;  /* 0x0000003427857812 */ /* 0x000fe200078efcff */
[----:B------:R-:W2:Y:S01]  /*2730*/  @P3 LDG.E.U16 R158, desc[UR18][R58.64] ;  /* 0x000000123a9e3981 */ /* 0x000ea2000c1e1500 */
[----:B------:R-:W-:Y:S02]  /*2740*/  PRMT R160, RZ, 0x7610, R160 ;  /* 0x00007610ffa07816 */ /* 0x000fe400000000a0 */
[----:B------:R-:W-:Y:S02]  /*2750*/  LEA.HI.X.SX32 R55, R65, R12, 0x1, P2 ;  /* 0x0000000c41377211 */ /* 0x000fe400010f0eff */
[-C--:B------:R-:W-:Y:S02]  /*2760*/  ISETP.LT.AND P2, PT, R139, R104.reuse, P0 ;  /* 0x000000688b00720c */ /* 0x080fe40000741270 */
[----:B------:R-:W-:Y:S01]  /*2770*/  ISETP.LT.AND P3, PT, R133, R104, P0 ;  /* 0x000000688500720c */ /* 0x000fe20000761270 */
[----:B------:R1:W3:Y:S01]  /*2780*/  @P1 LDG.E.U16 R160, desc[UR18][R46.64] ;  /* 0x000000122ea01981 */ /* 0x0002e2000c1e1500 */
[----:B0-----:R-:W-:-:S02]  /*2790*/  LEA R56, P4, R69, R48, 0x1 ;  /* 0x0000003045387211 */ /* 0x001fc400078808ff */
[----:B------:R-:W-:Y:S02]  /*27a0*/  PRMT R116, RZ, 0x7610, R116 ;  /* 0x00007610ff747816 */ /* 0x000fe40000000074 */
[----:B------:R-:W-:Y:S02]  /*27b0*/  PRMT R162, RZ, 0x7610, R162 ;  /* 0x00007610ffa27816 */ /* 0x000fe400000000a2 */
[----:B-1----:R-:W-:Y:S02]  /*27c0*/  LEA R46, P5, R71, R48, 0x1 ;  /* 0x00000030472e7211 */ /* 0x002fe400078a08ff */
[-C--:B------:R-:W-:Y:S02]  /*27d0*/  LEA.HI.X.SX32 R57, R69, R12.reuse, 0x1, P4 ;  /* 0x0000000c45397211 */ /* 0x080fe400020f0eff */
[----:B------:R-:W-:-:S03]  /*27e0*/  LEA.HI.X.SX32 R47, R71, R12, 0x1, P5 ;  /* 0x0000000c472f7211 */ /* 0x000fc600028f0eff */
[----:B------:R-:W3:Y:S01]  /*27f0*/  @P3 LDG.E.U16 R162, desc[UR18][R56.64] ;  /* 0x0000001238a23981 */ /* 0x000ee2000c1e1500 */
[----:B------:R-:W-:-:S03]  /*2800*/  LEA R90, P3, R3, R48, 0x1 ;  /* 0x00000030035a7211 */ /* 0x000fc600078608ff */
[----:B------:R-:W3:Y:S01]  /*2810*/  @P2 LDG.E.U16 R116, desc[UR18][R46.64] ;  /* 0x000000122e742981 */ /* 0x000ee2000c1e1500 */
[----:B------:R-:W-:Y:S02]  /*2820*/  LEA R88, P2, R51, R48, 0x1 ;  /* 0x0000003033587211 */ /* 0x000fe400078408ff */
[----:B------:R-:W-:Y:S02]  /*2830*/  LOP3.LUT R137, R39, 0x26, RZ, 0xfc, !PT ;  /* 0x0000002627897812 */ /* 0x000fe400078efcff */
[-C--:B------:R-:W-:Y:S02]  /*2840*/  LEA.HI.X.SX32 R89, R51, R12.reuse, 0x1, P2 ;  /* 0x0000000c33597211 */ /* 0x080fe400010f0eff */
[----:B------:R-:W-:Y:S02]  /*2850*/  LEA.HI.X.SX32 R91, R3, R12, 0x1, P3 ;  /* 0x0000000c035b7211 */ /* 0x000fe400018f0eff */
[----:B------:R-:W-:Y:S02]  /*2860*/  LEA.HI R93, R38, 0xe, RZ, 0x1a ;  /* 0x0000000e265d7811 */ /* 0x000fe400078fd0ff */
[----:B------:R-:W-:-:S02]  /*2870*/  LEA R86, P2, R49, R48, 0x1 ;  /* 0x0000003031567211 */ /* 0x000fc400078408ff */
[----:B------:R-:W-:Y:S01]  /*2880*/  ISETP.LT.AND P3, PT, R137, R104, P0 ;  /* 0x000000688900720c */ /* 0x000fe20000761270 */
[----:B------:R-:W-:Y:S01]  /*2890*/  IMAD R51, R93, R106, RZ ;  /* 0x0000006a5d337224 */ /* 0x000fe200078e02ff */
[----:B------:R-:W-:Y:S01]  /*28a0*/  LEA.HI.X.SX32 R87, R49, R12, 0x1, P2 ;  /* 0x0000000c31577211 */ /* 0x000fe200010f0eff */
[----:B------:R-:W-:Y:S01]  /*28b0*/  IMAD R52, R36, R107, RZ ;  /* 0x0000006b24347224 */ /* 0x000fe200078e02ff */
[C---:B------:R-:W-:Y:S02]  /*28c0*/  LEA R84, P2, R53.reuse, R48, 0x1 ;  /* 0x0000003035547211 */ /* 0x040fe400078408ff */
[----:B------:R-:W-:Y:S01]  /*28d0*/  PRMT R114, RZ, 0x7610, R114 ;  /* 0x00007610ff727816 */ /* 0x000fe20000000072 */
[----:B------:R-:W-:Y:S01]  /*28e0*/  IMAD R22, R22, UR4, RZ ;  /* 0x0000000416167c24 */ /* 0x000fe2000f8e02ff */
[----:B------:R-:W-:Y:S02]  /*28f0*/  LEA.HI.X.SX32 R85, R53, R12, 0x1, P2 ;  /* 0x0000000c35557211 */ /* 0x000fe400010f0eff */
[----:B------:R-:W-:-:S02]  /*2900*/  LEA R82, P2, R51, R48, 0x1 ;  /* 0x0000003033527211 */ /* 0x000fc400078408ff */
[----:B------:R-:W-:Y:S01]  /*2910*/  LEA R92, P5, R52, UR14, 0x1 ;  /* 0x0000000e345c7c11 */ /* 0x000fe2000f8a08ff */
[----:B------:R0:W4:Y:S01]  /*2920*/  @P3 LDG.E.U16 R114, desc[UR18][R44.64] ;  /* 0x000000122c723981 */ /* 0x000122000c1e1500 */
[----:B------:R-:W-:Y:S01]  /*2930*/  ISETP.LT.AND P1, PT, R39, R104, P0 ;  /* 0x000000682700720c */ /* 0x000fe20000721270 */
[----:B------:R-:W-:Y:S01]  /*2940*/  IMAD R34, R34, UR4, RZ ;  /* 0x0000000422227c24 */ /* 0x000fe2000f8e02ff */
[----:B------:R-:W-:Y:S02]  /*2950*/  LEA.HI.X.SX32 R83, R51, R12, 0x1, P2 ;  /* 0x0000000c33537211 */ /* 0x000fe400010f0eff */
[----:B------:R-:W-:Y:S01]  /*2960*/  LEA R78, P2, R22, R92, 0x1 ;  /* 0x0000005c164e7211 */ /* 0x000fe200078408ff */
[----:B------:R-:W-:Y:S01]  /*2970*/  IMAD R26, R26, UR4, RZ ;  /* 0x000000041a1a7c24 */ /* 0x000fe2000f8e02ff */
[----:B0-----:R-:W-:Y:S01]  /*2980*/  LEA.HI.X.SX32 R45, R52, UR15, 0x1, P5 ;  /* 0x0000000f342d7c11 */ /* 0x001fe2000a8f0eff */
[----:B------:R-:W-:Y:S01]  /*2990*/  IMAD R40, R40, UR4, RZ ;  /* 0x0000000428287c24 */ /* 0x000fe2000f8e02ff */
[----:B------:R-:W-:-:S02]  /*29a0*/  PRMT R109, RZ, 0x7610, R109 ;  /* 0x00007610ff6d7816 */ /* 0x000fc4000000006d */
[-C--:B------:R-:W-:Y:S02]  /*29b0*/  LEA.HI.X.SX32 R79, R22, R45.reuse, 0x1, P2 ;  /* 0x0000002d164f7211 */ /* 0x080fe400010f0eff */
[-C--:B------:R-:W-:Y:S02]  /*29c0*/  LEA R74, P2, R34, R92.reuse, 0x1 ;  /* 0x0000005c224a7211 */ /* 0x080fe400078408ff */
[----:B------:R-:W-:Y:S01]  /*29d0*/  LOP3.LUT R105, R39, 0x16, RZ, 0xfc, !PT ;  /* 0x0000001627697812 */ /* 0x000fe200078efcff */
[----:B------:R-:W-:Y:S01]  /*29e0*/  IMAD R28, R28, UR4, RZ ;  /* 0x000000041c1c7c24 */ /* 0x000fe2000f8e02ff */
[----:B------:R-:W-:Y:S01]  /*29f0*/  LEA R80, P5, R26, R92, 0x1 ;  /* 0x0000005c1a507211 */ /* 0x000fe200078a08ff */
[----:B------:R-:W-:Y:S01]  /*2a00*/  IMAD R32, R32, UR4, RZ ;  /* 0x0000000420207c24 */ /* 0x000fe2000f8e02ff */
[----:B------:R-:W-:Y:S01]  /*2a10*/  LEA.HI.X.SX32 R75, R34, R45, 0x1, P2 ;  /* 0x0000002d224b7211 */ /* 0x000fe200010f0eff */
[----:B------:R-:W4:Y:S01]  /*2a20*/  @P1 LDG.E.U16 R109, desc[UR18][R90.64] ;  /* 0x000000125a6d1981 */ /* 0x000f22000c1e1500 */
[----:B------:R-:W-:-:S02]  /*2a30*/  ISETP.LT.AND P4, PT, R105, R104, P0 ;  /* 0x000000686900720c */ /* 0x000fc40000781270 */
[-C--:B------:R-:W-:Y:S01]  /*2a40*/  LEA R70, P2, R40, R92.reuse, 0x1 ;  /* 0x0000005c28467211 */ /* 0x080fe200078408ff */
[----:B------:R-:W-:Y:S01]  /*2a50*/  IMAD R30, R30, UR4, RZ ;  /* 0x000000041e1e7c24 */ /* 0x000fe2000f8e02ff */
[-C--:B------:R-:W-:Y:S01]  /*2a60*/  LEA.HI.X.SX32 R81, R26, R45.reuse, 0x1, P5 ;  /* 0x0000002d1a517211 */ /* 0x080fe200028f0eff */
[----:B------:R-:W-:Y:S01]  /*2a70*/  IMAD R24, R24, UR4, RZ ;  /* 0x0000000418187c24 */ /* 0x000fe2000f8e02ff */
[-C--:B------:R-:W-:Y:S02]  /*2a80*/  LEA R76, P5, R28, R92.reuse, 0x1 ;  /* 0x0000005c1c4c7211 */ /* 0x080fe400078a08ff */
[-C--:B------:R-:W-:Y:S02]  /*2a90*/  LEA.HI.X.SX32 R71, R40, R45.reuse, 0x1, P2 ;  /* 0x0000002d28477211 */ /* 0x080fe400010f0eff */
[-C--:B------:R-:W-:Y:S02]  /*2aa0*/  LEA R66, P2, R32, R92.reuse, 0x1 ;  /* 0x0000005c20427211 */ /* 0x080fe400078408ff */
[----:B------:R-:W-:Y:S01]  /*2ab0*/  PRMT R148, RZ, 0x7610, R148 ;  /* 0x00007610ff947816 */ /* 0x000fe20000000094 */
[----:B------:R-:W-:Y:S01]  /*2ac0*/  IMAD R42, R42, UR4, RZ ;  /* 0x000000042a2a7c24 */ /* 0x000fe2000f8e02ff */
[----:B------:R-:W-:Y:S01]  /*2ad0*/  LEA.HI.X.SX32 R77, R28, R45, 0x1, P5 ;  /* 0x0000002d1c4d7211 */ /* 0x000fe200028f0eff */
[----:B------:R-:W-:Y:S01]  /*2ae0*/  IMAD R18, R18, UR4, RZ ;  /* 0x0000000412127c24 */ /* 0x000fe2000f8e02ff */
[----:B------:R-:W-:-:S02]  /*2af0*/  LEA R72, P5, R30, R92, 0x1 ;  /* 0x0000005c1e487211 */ /* 0x000fc400078a08ff */
[-C--:B------:R-:W-:Y:S01]  /*2b00*/  LEA.HI.X.SX32 R67, R32, R45.reuse, 0x1, P2 ;  /* 0x0000002d20437211 */ /* 0x080fe200010f0eff */
[----:B------:R0:W4:Y:S01]  /*2b10*/  @P4 LDG.E.U16 R148, desc[UR18][R54.64] ;  /* 0x0000001236944981 */ /* 0x000122000c1e1500 */
[C---:B------:R-:W-:Y:S02]  /*2b20*/  LOP3.LUT R37, R39.reuse, 0x4, RZ, 0xfc, !PT ;  /* 0x0000000427257812 */ /* 0x040fe400078efcff */
[----:B------:R-:W-:Y:S02]  /*2b30*/  LEA R62, P2, R24, R92, 0x1 ;  /* 0x0000005c183e7211 */ /* 0x000fe400078408ff */
[----:B------:R-:W-:Y:S01]  /*2b40*/  LOP3.LUT R3, R39, 0x2, RZ, 0xfc, !PT ;  /* 0x0000000227037812 */ /* 0x000fe200078efcff */
[----:B------:R-:W-:Y:S01]  /*2b50*/  IMAD R50, R50, UR4, RZ ;  /* 0x0000000432327c24 */ /* 0x000fe2000f8e02ff */
[----:B------:R-:W-:Y:S01]  /*2b60*/  LEA.HI.X.SX32 R73, R30, R45, 0x1, P5 ;  /* 0x0000002d1e497211 */ /* 0x000fe200028f0eff */
[----:B------:R-:W-:Y:S01]  /*2b70*/  IMAD R14, R14, UR4, RZ ;  /* 0x000000040e0e7c24 */ /* 0x000fe2000f8e02ff */
[----:B------:R-:W-:-:S02]  /*2b80*/  ISETP.LT.AND P4, PT, R37, R104, P0 ;  /* 0x000000682500720c */ /* 0x000fc40000781270 */
[----:B------:R-:W-:Y:S02]  /*2b90*/  LEA R68, P5, R42, R92, 0x1 ;  /* 0x0000005c2a447211 */ /* 0x000fe400078a08ff */
[----:B------:R-:W-:Y:S02]  /*2ba0*/  LEA.HI.X.SX32 R63, R24, R45, 0x1, P2 ;  /* 0x0000002d183f7211 */ /* 0x000fe400010f0eff */
[----:B------:R-:W-:Y:S02]  /*2bb0*/  ISETP.LT.AND P1, PT, R3, R104, P0 ;  /* 0x000000680300720c */ /* 0x000fe40000721270 */
[----:B------:R-:W-:Y:S02]  /*2bc0*/  LEA.HI R37, R38, 0x2e, RZ, 0x1a ;  /* 0x0000002e26257811 */ /* 0x000fe400078fd0ff */
[----:B------:R-:W-:Y:S01]  /*2bd0*/  LEA R58, P2, R18, R92, 0x1 ;  /* 0x0000005c123a7211 */ /* 0x000fe200078408ff */
[----:B------:R-:W-:Y:S01]  /*2be0*/  IMAD R20, R20, UR4, RZ ;  /* 0x0000000414147c24 */ /* 0x000fe2000f8e02ff */
[----:B------:R-:W-:-:S02]  /*2bf0*/  LOP3.LUT R3, R39, 0x6, RZ, 0xfc, !PT ;  /* 0x0000000627037812 */ /* 0x000fc400078efcff */
[-C--:B------:R-:W-:Y:S01]  /*2c00*/  LEA.HI.X.SX32 R69, R42, R45.reuse, 0x1, P5 ;  /* 0x0000002d2a457211 */ /* 0x080fe200028f0eff */
[----:B------:R-:W-:Y:S01]  /*2c10*/  IMAD R49, R37, R106, RZ ;  /* 0x0000006a25317224 */ /* 0x000fe200078e02ff */
[-C--:B------:R-:W-:Y:S02]  /*2c20*/  LEA R64, P5, R50, R92.reuse, 0x1 ;  /* 0x0000005c32407211 */ /* 0x080fe400078a08ff */
[-C--:B------:R-:W-:Y:S02]  /*2c30*/  LEA.HI.X.SX32 R59, R18, R45.reuse, 0x1, P2 ;  /* 0x0000002d123b7211 */ /* 0x080fe400010f0eff */
[----:B0-----:R-:W-:Y:S02]  /*2c40*/  LEA R54, P2, R14, R92, 0x1 ;  /* 0x0000005c0e367211 */ /* 0x001fe400078408ff */
[----:B------:R-:W-:Y:S02]  /*2c50*/  ISETP.LT.AND P3, PT, R3, R104, P0 ;  /* 0x000000680300720c */ /* 0x000fe40000761270 */
[----:B------:R-:W-:Y:S01]  /*2c60*/  PRMT R103, RZ, 0x7610, R103 ;  /* 0x00007610ff677816 */ /* 0x000fe20000000067 */
[----:B------:R-:W-:Y:S01]  /*2c70*/  IMAD R16, R16, UR4, RZ ;  /* 0x0000000410107c24 */ /* 0x000fe2000f8e02ff */
[----:B------:R-:W-:-:S02]  /*2c80*/  LEA.HI.X.SX32 R65, R50, R45, 0x1, P5 ;  /* 0x0000002d32417211 */ /* 0x000fc400028f0eff */
[----:B------:R-:W-:Y:S02]  /*2c90*/  LEA.HI R95, R38, 0x1e, RZ, 0x1a ;  /* 0x0000001e265f7811 */ /* 0x000fe400078fd0ff */
[----:B------:R-:W-:Y:S01]  /*2ca0*/  LEA R60, P5, R20, R92, 0x1 ;  /* 0x0000005c143c7211 */ /* 0x000fe200078a08ff */
[----:B------:R-:W4:Y:S01]  /*2cb0*/  @P1 LDG.E.U16 R103, desc[UR18][R88.64] ;  /* 0x0000001258671981 */ /* 0x000f22000c1e1500 */
[-C--:B------:R-:W-:Y:S02]  /*2cc0*/  LEA.HI.X.SX32 R55, R14, R45.reuse, 0x1, P2 ;  /* 0x0000002d0e377211 */ /* 0x080fe400010f0eff */
[----:B------:R-:W-:Y:S01]  /*2cd0*/  LEA R50, P2, R49, R48, 0x1 ;  /* 0x0000003031327211 */ /* 0x000fe200078408ff */
[----:B------:R-:W-:Y:S01]  /*2ce0*/  IMAD R47, R95, R106, RZ ;  /* 0x0000006a5f2f7224 */ /* 0x000fe200078e02ff */
[----:B------:R-:W-:Y:S02]  /*2cf0*/  LEA.HI.X.SX32 R61, R20, R45, 0x1, P5 ;  /* 0x0000002d143d7211 */ /* 0x000fe400028f0eff */
[----:B------:R-:W-:-:S02]  /*2d00*/  LEA R56, P5, R16, R92, 0x1 ;  /* 0x0000005c10387211 */ /* 0x000fc400078a08ff */
[----:B------:R-:W-:Y:S02]  /*2d10*/  ISETP.LT.AND P1, PT, R93, R104, P0 ;  /* 0x000000685d00720c */ /* 0x000fe40000721270 */
[----:B------:R-:W-:Y:S02]  /*2d20*/  LEA.HI.X.SX32 R51, R49, R12, 0x1, P2 ;  /* 0x0000000c31337211 */ /* 0x000fe400010f0eff */
[----:B------:R-:W-:Y:S02]  /*2d30*/  PRMT R150, RZ, 0x7610, R150 ;  /* 0x00007610ff967816 */ /* 0x000fe40000000096 */
[----:B------:R-:W-:Y:S02]  /*2d40*/  PRMT R118, RZ, 0x7610, R118 ;  /* 0x00007610ff767816 */ /* 0x000fe40000000076 */
[----:B------:R-:W-:Y:S02]  /*2d50*/  LEA.HI R3, R38, 0x3e, RZ, 0x1a ;  /* 0x0000003e26037811 */ /* 0x000fe400078fd0ff */
[----:B------:R-:W-:Y:S01]  /*2d60*/  ISETP.LT.AND P2, PT, R95, R104, P0 ;  /* 0x000000685f00720c */ /* 0x000fe20000741270 */
[----:B------:R-:W4:Y:S01]  /*2d70*/  @P4 LDG.E.U16 R150, desc[UR18][R86.64] ;  /* 0x0000001256964981 */ /* 0x000f22000c1e1500 */
[----:B------:R-:W-:Y:S01]  /*2d80*/  LEA.HI.X.SX32 R57, R16, R45, 0x1, P5 ;  /* 0x0000002d10397211 */ /* 0x000fe200028f0eff */
[----:B------:R-:W-:Y:S01]  /*2d90*/  IMAD R97, R3, R106, RZ ;  /* 0x0000006a03617224 */ /* 0x000fe200078e02ff */
[----:B------:R-:W-:Y:S01]  /*2da0*/  LEA R52, P5, R47, R48, 0x1 ;  /* 0x000000302f347211 */ /* 0x000fe200078a08ff */
[----:B------:R-:W4:Y:S01]  /*2db0*/  @P3 LDG.E.U16 R118, desc[UR18][R84.64] ;  /* 0x0000001254763981 */ /* 0x000f22000c1e1500 */
[----:B------:R-:W-:-:S02]  /*2dc0*/  PRMT R120, RZ, 0x7610, R120 ;  /* 0x00007610ff787816 */ /* 0x000fc40000000078 */
[-C--:B------:R-:W-:Y:S02]  /*2dd0*/  ISETP.LT.AND P4, PT, R37, R104.reuse, P0 ;  /* 0x000000682500720c */ /* 0x080fe40000781270 */
[-C--:B------:R-:W-:Y:S01]  /*2de0*/  ISETP.LT.AND P3, PT, R3, R104.reuse, P0 ;  /* 0x000000680300720c */ /* 0x080fe20000761270 */
[----:B------:R-:W-:Y:S01]  /*2df0*/  IMAD R8, R8, UR4, RZ ;  /* 0x0000000408087c24 */ /* 0x000fe2000f8e02ff */
[----:B------:R-:W-:Y:S01]  /*2e00*/  PRMT R122, RZ, 0x7610, R122 ;  /* 0x00007610ff7a7816 */ /* 0x000fe2000000007a */
[----:B------:R-:W-:Y:S01]  /*2e10*/  IMAD R10, R10, UR4, RZ ;  /* 0x000000040a0a7c24 */ /* 0x000fe2000f8e02ff */
[----:B------:R-:W-:Y:S01]  /*2e20*/  ISETP.LT.AND P0, PT, R36, R104, P0 ;  /* 0x000000682400720c */ /* 0x000fe20000701270 */
[----:B------:R-:W4:Y:S01]  /*2e30*/  @P1 LDG.E.U16 R120, desc[UR18][R82.64] ;  /* 0x0000001252781981 */ /* 0x000f22000c1e1500 */
[----:B------:R-:W-:Y:S02]  /*2e40*/  LEA.HI.X.SX32 R53, R47, R12, 0x1, P5 ;  /* 0x0000000c2f357211 */ /* 0x000fe400028f0eff */
[----:B------:R-:W-:-:S02]  /*2e50*/  LEA R48, P5, R97, R48, 0x1 ;  /* 0x0000003061307211 */ /* 0x000fc400078a08ff */
[----:B------:R-:W-:Y:S01]  /*2e60*/  PRMT R124, RZ, 0x7610, R124 ;  /* 0x00007610ff7c7816 */ /* 0x000fe2000000007c */
[----:B------:R-:W4:Y:S01]  /*2e70*/  @P2 LDG.E.U16 R122, desc[UR18][R52.64] ;  /* 0x00000012347a2981 */ /* 0x000f22000c1e1500 */
[----:B------:R-:W-:Y:S02]  /*2e80*/  PRMT R126, RZ, 0x7610, R126 ;  /* 0x00007610ff7e7816 */ /* 0x000fe4000000007e */
[----:B------:R-:W-:Y:S02]  /*2e90*/  LEA R46, P1, R8, R92, 0x1 ;  /* 0x0000005c082e7211 */ /* 0x000fe400078208ff */
[----:B------:R-:W-:Y:S01]  /*2ea0*/  LEA.HI.X.SX32 R49, R97, R12, 0x1, P5 ;  /* 0x0000000c61317211 */ /* 0x000fe200028f0eff */
[----:B------:R-:W4:Y:S01]  /*2eb0*/  @P4 LDG.E.U16 R124, desc[UR18][R50.64] ;  /* 0x00000012327c4981 */ /* 0x000f22000c1e1500 */
[----:B------:R-:W-:Y:S02]  /*2ec0*/  PRMT R141, RZ, 0x7610, R141 ;  /* 0x00007610ff8d7816 */ /* 0x000fe4000000008d */
[----:B------:R-:W-:Y:S01]  /*2ed0*/  PRMT R143, RZ, 0x7610, R143 ;  /* 0x00007610ff8f7816 */ /* 0x000fe2000000008f */
[----:B------:R-:W4:Y:S01]  /*2ee0*/  @P3 LDG.E.U16 R126, desc[UR18][R48.64] ;  /* 0x00000012307e3981 */ /* 0x000f22000c1e1500 */
[----:B------:R-:W-:-:S02]  /*2ef0*/  PRMT R145, RZ, 0x7610, R145 ;  /* 0x00007610ff917816 */ /* 0x000fc40000000091 */
[----:B------:R-:W-:Y:S01]  /*2f00*/  PRMT R147, RZ, 0x7610, R147 ;  /* 0x00007610ff937816 */ /* 0x000fe20000000093 */
[----:B------:R-:W4:Y:S01]  /*2f10*/  @P0 LDG.E.U16 R141, desc[UR18][R80.64] ;  /* 0x00000012508d0981 */ /* 0x000f22000c1e1500 */
[----:B------:R-:W-:Y:S02]  /*2f20*/  LEA R44, P2, R10, R92, 0x1 ;  /* 0x0000005c0a2c7211 */ /* 0x000fe400078408ff */
[----:B------:R-:W-:Y:S01]  /*2f30*/  PRMT R149, RZ, 0x7610, R149 ;  /* 0x00007610ff957816 */ /* 0x000fe20000000095 */
[----:B------:R-:W4:Y:S01]  /*2f40*/  @P0 LDG.E.U16 R143, desc[UR18][R72.64] ;  /* 0x00000012488f0981 */ /* 0x000f22000c1e1500 */
[----:B------:R-:W-:Y:S02]  /*2f50*/  PRMT R151, RZ, 0x7610, R151 ;  /* 0x00007610ff977816 */ /* 0x000fe40000000097 */
[----:B------:R-:W-:Y:S01]  /*2f60*/  PRMT R153, RZ, 0x7610, R153 ;  /* 0x00007610ff997816 */ /* 0x000fe20000000099 */
[----:B------:R-:W4:Y:S01]  /*2f70*/  @P0 LDG.E.U16 R145, desc[UR18][R64.64] ;  /* 0x0000001240910981 */ /* 0x000f22000c1e1500 */
[----:B------:R-:W-:-:S02]  /*2f80*/  PRMT R155, RZ, 0x7610, R155 ;  /* 0x00007610ff9b7816 */ /* 0x000fc4000000009b */
[----:B------:R-:W-:Y:S01]  /*2f90*/  PRMT R128, RZ, 0x7610, R128 ;  /* 0x00007610ff807816 */ /* 0x000fe20000000080 */
[----:B------:R-:W4:Y:S01]  /*2fa0*/  @P0 LDG.E.U16 R147, desc[UR18][R58.64] ;  /* 0x000000123a930981 */ /* 0x000f22000c1e1500 */
[----:B------:R-:W-:Y:S02]  /*2fb0*/  PRMT R130, RZ, 0x7610, R130 ;  /* 0x00007610ff827816 */ /* 0x000fe40000000082 */
        /* <DEDUP_REMOVED lines=8> */
[-C--:B------:R-:W-:Y:S02]  /*3040*/  LEA.HI.X.SX32 R47, R8, R45.reuse, 0x1, P1 ;  /* 0x0000002d082f7211 */ /* 0x080fe400008f0eff */
[----:B------:R-:W-:Y:S01]  /*3050*/  PRMT R142, RZ, 0x7610, R142 ;  /* 0x00007610ff8e7816 */ /* 0x000fe2000000008e */
[----:B------:R-:W4:Y:S01]  /*3060*/  @P0 LDG.E.U16 R155, desc[UR18][R56.64] ;  /* 0x00000012389b0981 */ /* 0x000f22000c1e1500 */
[----:B------:R-:W-:-:S03]  /*3070*/  LEA.HI.X.SX32 R45, R10, R45, 0x1, P2 ;  /* 0x0000002d0a2d7211 */ /* 0x000fc600010f0eff */
[----:B------:R-:W4:Y:S04]  /*3080*/  @P0 LDG.E.U16 R128, desc[UR18][R76.64] ;  /* 0x000000124c800981 */ /* 0x000f28000c1e1500 */
[----:B------:R-:W4:Y:S04]  /*3090*/  @P0 LDG.E.U16 R130, desc[UR18][R68.64] ;  /* 0x0000001244820981 */ /* 0x000f28000c1e1500 */
[----:B------:R-:W4:Y:S04]  /*30a0*/  @P0 LDG.E.U16 R132, desc[UR18][R60.64] ;  /* 0x000000123c840981 */ /* 0x000f28000c1e1500 */
[----:B------:R-:W4:Y:S04]  /*30b0*/  @P0 LDG.E.U16 R134, desc[UR18][R54.64] ;  /* 0x0000001236860981 */ /* 0x000f28000c1e1500 */
[----:B------:R-:W4:Y:S04]  /*30c0*/  @P0 LDG.E.U16 R136, desc[UR18][R74.64] ;  /* 0x000000124a880981 */ /* 0x000f28000c1e1500 */
[----:B------:R-:W4:Y:S04]  /*30d0*/  @P0 LDG.E.U16 R138, desc[UR18][R66.64] ;  /* 0x00000012428a0981 */ /* 0x000f28000c1e1500 */
[----:B------:R-:W4:Y:S04]  /*30e0*/  @P0 LDG.E.U16 R140, desc[UR18][R46.64] ;  /* 0x000000122e8c0981 */ /* 0x000f28000c1e1500 */
[----:B------:R-:W4:Y:S01]  /*30f0*/  @P0 LDG.E.U16 R142, desc[UR18][R44.64] ;  /* 0x000000122c8e0981 */ /* 0x000f22000c1e1500 */
[----:B------:R-:W-:-:S04]  /*3100*/  IMAD R93, R39, R106, RZ ;  /* 0x0000006a275d7224 */ /* 0x000fc800078e02ff */
[----:B------:R-:W-:-:S04]  /*3110*/  IMAD R93, R106, 0x2, R93 ;  /* 0x000000026a5d7824 */ /* 0x000fc800078e025d */
[----:B------:R-:W-:Y:S01]  /*3120*/  IMAD R93, R106, 0x2, R93 ;  /* 0x000000026a5d7824 */ /* 0x000fe200078e025d */
[----:B------:R-:W-:-:S03]  /*3130*/  SHF.R.S32.HI R97, RZ, 0x1f, R6 ;  /* 0x0000001fff617819 */ /* 0x000fc60000011406 */
[----:B------:R-:W-:Y:S01]  /*3140*/  IMAD R93, R106, 0x2, R93 ;  /* 0x000000026a5d7824 */ /* 0x000fe200078e025d */
[----:B------:R-:W-:-:S03]  /*3150*/  LOP3.LUT P0, RZ, R5, UR9, RZ, 0xfc, !PT ;  /* 0x0000000905ff7c12 */ /* 0x000fc6000f80fcff */
[----:B------:R-:W-:Y:S01]  /*3160*/  IMAD R95, R106, 0x2, R93 ;  /* 0x000000026a5f7824 */ /* 0x000fe200078e025d */
[----:B------:R-:W-:-:S03]  /*3170*/  SHF.L.U64.HI R5, R6, 0x1, R97 ;  /* 0x0000000106057819 */ /* 0x000fc60000010261 */
[----:B------:R-:W-:Y:S01]  /*3180*/  IMAD R97, R106, 0x2, R95 ;  /* 0x000000026a617824 */ /* 0x000fe200078e025f */
[----:B------:R-:W-:Y:S01]  /*3190*/  SHF.R.S32.HI R93, RZ, 0x6, R38 ;  /* 0x00000006ff5d7819 */ /* 0x000fe20000011426 */
[----:B------:R-:W-:-:S04]  /*31a0*/  @!UP1 UIADD3 UR4, UPT, UPT, -UR5, 0x100000, URZ ;  /* 0x0010000005049890 */ /* 0x000fc8000fffe1ff */
[----:B------:R-:W-:Y:S02]  /*31b0*/  @!UP1 USHF.L.U32 UR5, UR4, 0xb, URZ ;  /* 0x0000000b04059899 */ /* 0x000fe400080006ff */
[----:B------:R-:W-:Y:S01]  /*31c0*/  @!UP1 USHF.L.U32 UR4, UR4, 0x1, URZ ;  /* 0x0000000104049899 */ /* 0x000fe200080006ff */
[--C-:B------:R-:W-:Y:S01]  /*31d0*/  IMAD R157, R106, 0x2, R97.reuse ;  /* 0x000000026a9d7824 */ /* 0x100fe200078e0261 */
[----:B------:R-:W-:Y:S01]  /*31e0*/  SHF.R.S32.HI R92, RZ, 0x1f, R97 ;  /* 0x0000001fff5c7819 */ /* 0x000fe20000011461 */
[----:B------:R-:W-:Y:S01]  /*31f0*/  IMAD.SHL.U32 R112, R36, 0x2, RZ ;  /* 0x0000000224707824 */ /* 0x000fe200078e00ff */
[----:B------:R-:W-:Y:S01]  /*3200*/  LEA R100, P2, R97, R4, 0x1 ;  /* 0x0000000461647211 */ /* 0x000fe200078408ff */
[C---:B------:R-:W-:Y:S01]  /*3210*/  IMAD R159, R106.reuse, 0x4, R157 ;  /* 0x000000046a9f7824 */ /* 0x040fe200078e029d */
[----:B------:R-:W-:Y:S01]  /*3220*/  SGXT R93, R93, 0x1 ;  /* 0x000000015d5d781a */ /* 0x000fe20000000200 */
[----:B------:R-:W-:Y:S01]  /*3230*/  VOTEU.ALL UP2, P6 ;  /* 0x0000000000ff7886 */ /* 0x000fe20003040000 */
[----:B------:R-:W-:Y:S01]  /*3240*/  LEA.HI.X R92, R97, R5, R92, 0x1, P2 ;  /* 0x00000005615c7211 */ /* 0x000fe200010f0c5c */
[----:B------:R-:W-:Y:S01]  /*3250*/  IMAD R144, R106, 0x2, R159 ;  /* 0x000000026a907824 */ /* 0x000fe200078e029f */
[----:B------:R-:W-:Y:S01]  /*3260*/  SHF.R.S32.HI R94, RZ, 0x1f, R95 ;  /* 0x0000001fff5e7819 */ /* 0x000fe2000001145f */
[----:B------:R-:W-:Y:S01]  /*3270*/  IMAD R105, R105, R106, RZ ;  /* 0x0000006a69697224 */ /* 0x000fe200078e02ff */
[----:B------:R-:W-:-:S02]  /*3280*/  LEA R102, P1, R95, R4, 0x1 ;  /* 0x000000045f667211 */ /* 0x000fc400078208ff */
[----:B------:R-:W-:Y:S01]  /*3290*/  SHF.R.S32.HI R146, RZ, 0x1f, R43 ;  /* 0x0000001fff927819 */ /* 0x000fe2000001142b */
[----:B------:R-:W-:Y:S01]  /*32a0*/  IMAD R9, R9, R106, RZ ;  /* 0x0000006a09097224 */ /* 0x000fe200078e02ff */
[----:B------:R-:W-:Y:S01]  /*32b0*/  LOP3.LUT R112, R112, 0x90, R93, 0x78, !PT ;  /* 0x0000009070707812 */ /* 0x000fe200078e785d */
[----:B------:R0:W1:Y:S01]  /*32c0*/  @!UP2 SYNCS.EXCH.64 URZ, [UR6+0x6008], UR4 ;  /* 0x0060080406ffa5b2 */ /* 0x0000620008000100 */
[----:B------:R-:W-:Y:S02]  /*32d0*/  LEA R97, P4, R43, R4, 0x1 ;  /* 0x000000042b617211 */ /* 0x000fe400078808ff */
[-C--:B------:R-:W-:Y:S01]  /*32e0*/  LEA.HI.X R94, R95, R5.reuse, R94, 0x1, P1 ;  /* 0x000000055f5e7211 */ /* 0x080fe200008f0c5e */
[----:B--2---:R2:W-:Y:S01]  /*32f0*/  STS.U16 [R112+UR6+0x1400], R41 ;  /* 0x0014002970007988 */ /* 0x0045e20008000406 */
[----:B------:R-:W-:Y:S01]  /*3300*/  LEA.HI.X R146, R43, R5, R146, 0x1, P4 ;  /* 0x000000052b927211 */ /* 0x000fe200020f0c92 */
[----:B------:R-:W-:Y:S01]  /*3310*/  IMAD.SHL.U32 R43, R105, 0x2, RZ ;  /* 0x00000002692b7824 */ /* 0x000fe200078e00ff */
[----:B------:R-:W-:Y:S01]  /*3320*/  SHF.R.S32.HI R6, RZ, 0x1f, R157 ;  /* 0x0000001fff067819 */ /* 0x000fe2000001149d */
[----:B------:R-:W-:Y:S01]  /*3330*/  IMAD R17, R17, R106, RZ ;  /* 0x0000006a11117224 */ /* 0x000fe200078e02ff */
[----:B------:R-:W-:-:S02]  /*3340*/  SHF.R.S32.HI R8, RZ, 0x1f, R159 ;  /* 0x0000001fff087819 */ /* 0x000fc4000001149f */
[-C--:B------:R-:W-:Y:S02]  /*3350*/  LEA R98, P1, R157, R4.reuse, 0x1 ;  /* 0x000000049d627211 */ /* 0x080fe400078208ff */
[----:B------:R-:W-:Y:S01]  /*3360*/  LEA R96, P2, R159, R4, 0x1 ;  /* 0x000000049f607211 */ /* 0x000fe200078408ff */
[----:B--2---:R-:W-:Y:S01]  /*3370*/  IMAD.SHL.U32 R41, R9, 0x2, RZ ;  /* 0x0000000209297824 */ /* 0x004fe200078e00ff */
[----:B------:R-:W-:Y:S01]  /*3380*/  SHF.R.S32.HI R10, RZ, 0x1f, R144 ;  /* 0x0000001fff0a7819 */ /* 0x000fe20000011490 */
[----:B------:R-:W-:Y:S01]  /*3390*/  IMAD R24, R29, R106, RZ ;  /* 0x0000006a1d187224 */ /* 0x000fe200078e02ff */
[C---:B------:R-:W-:Y:S01]  /*33a0*/  LEA R99, P3, R144.reuse, R4, 0x1 ;  /* 0x0000000490637211 */ /* 0x040fe200078608ff */
[----:B------:R2:W-:Y:S01]  /*33b0*/  STS.U16 [R112+UR6+0xc00], R35 ;  /* 0x000c002370007988 */ /* 0x0005e20008000406 */
[-C--:B------:R-:W-:Y:S01]  /*33c0*/  LEA.HI.X R93, R157, R5.reuse, R6, 0x1, P1 ;  /* 0x000000059d5d7211 */ /* 0x080fe200008f0c06 */
[----:B------:R-:W-:Y:S01]  /*33d0*/  IMAD.HI R28, R105, 0x2, RZ ;  /* 0x00000002691c7827 */ /* 0x000fe200078e02ff */
[-C--:B------:R-:W-:Y:S01]  /*33e0*/  LEA.HI.X R95, R159, R5.reuse, R8, 0x1, P2 ;  /* 0x000000059f5f7211 */ /* 0x080fe200010f0c08 */
[----:B------:R0:W-:Y:S01]  /*33f0*/  STS.U16 [R112+UR6+0x800], R33 ;  /* 0x0008002170007988 */ /* 0x0001e20008000406 */
[----:B------:R-:W-:Y:S01]  /*3400*/  LEA.HI.X R144, R144, R5, R10, 0x1, P3 ;  /* 0x0000000590907211 */ /* 0x000fe200018f0c0a */
[----:B------:R-:W-:Y:S01]  /*3410*/  IMAD.HI R30, R9, 0x2, RZ ;  /* 0x00000002091e7827 */ /* 0x000fe200078e02ff */
[----:B------:R-:W-:-:S02]  /*3420*/  IADD3 R42, P1, P2, R43, UR12, R4 ;  /* 0x0000000c2b2a7c10 */ /* 0x000fc4000fa3e004 */
[----:B------:R-:W-:Y:S01]  /*3430*/  IADD3 R40, P3, P4, R41, UR12, R4 ;  /* 0x0000000c29287c10 */ /* 0x000fe2000fc7e004 */
[----:B--2---:R-:W-:Y:S02]  /*3440*/  IMAD.SHL.U32 R35, R17, 0x2, RZ ;  /* 0x0000000211237824 */ /* 0x004fe400078e00ff */
[-C--:B------:R-:W-:Y:S02]  /*3450*/  IMAD R22, R117, R106.reuse, RZ ;  /* 0x0000006a75167224 */ /* 0x080fe400078e02ff */
[----:B0-----:R-:W-:Y:S02]  /*3460*/  IMAD.SHL.U32 R33, R24, 0x2, RZ ;  /* 0x0000000218217824 */ /* 0x001fe400078e00ff */
[----:B------:R-:W-:Y:S01]  /*3470*/  IMAD R6, R121, R106, RZ ;  /* 0x0000006a79067224 */ /* 0x000fe200078e02ff */
[----:B---3--:R0:W-:Y:S01]  /*3480*/  STS.U16 [R112+UR6+0x400], R31 ;  /* 0x0004001f70007988 */ /* 0x0081e20008000406 */
[----:B------:R-:W-:Y:S01]  /*3490*/  LOP3.LUT R110, R112, 0x20, RZ, 0x3c, !PT ;  /* 0x00000020706e7812 */ /* 0x000fe200078e3cff */
[----:B------:R-:W-:Y:S01]  /*34a0*/  IMAD.HI R26, R17, 0x2, RZ ;  /* 0x00000002111a7827 */ /* 0x000fe200078e02ff */
[----:B------:R-:W-:-:S02]  /*34b0*/  IADD3.X R43, PT, PT, R28, UR13, R5, P1, P2 ;  /* 0x0000000d1c2b7c10 */ /* 0x000fc40008fe4405 */
[--C-:B------:R-:W-:Y:S01]  /*34c0*/  IADD3 R34, P1, P2, R35, UR12, R4.reuse ;  /* 0x0000000c23227c10 */ /* 0x100fe2000fa3e004 */
[----:B------:R-:W-:Y:S01]  /*34d0*/  IMAD.HI R24, R24, 0x2, RZ ;  /* 0x0000000218187827 */ /* 0x000fe200078e02ff */
[--C-:B------:R-:W-:Y:S02]  /*34e0*/  IADD3.X R41, PT, PT, R30, UR13, R5.reuse, P3, P4 ;  /* 0x0000000d1e297c10 */ /* 0x100fe40009fe8405 */
[--C-:B------:R-:W-:Y:S01]  /*34f0*/  IADD3 R32, P3, P4, R33, UR12, R4.reuse ;  /* 0x0000000c21207c10 */ /* 0x100fe2000fc7e004 */
[----:B0-----:R-:W-:Y:S02]  /*3500*/  IMAD.SHL.U32 R31, R22, 0x2, RZ ;  /* 0x00000002161f7824 */ /* 0x001fe400078e00ff */
[-C--:B------:R-:W-:Y:S02]  /*3510*/  IMAD R20, R111, R106.reuse, RZ ;  /* 0x0000006a6f147224 */ /* 0x080fe400078e02ff */
[----:B------:R-:W-:Y:S01]  /*3520*/  IMAD.SHL.U32 R29, R6, 0x2, RZ ;  /* 0x00000002061d7824 */ /* 0x000fe200078e00ff */
[----:B------:R-:W-:Y:S01]  /*3530*/  STS.U16 [R112+UR6+0x1800], R11 ;  /* 0x0018000b70007988 */ /* 0x000fe20008000406 */
[----:B------:R-:W-:Y:S01]  /*3540*/  IMAD R18, R137, R106, RZ ;  /* 0x0000006a89127224 */ /* 0x000fe200078e02ff */
[----:B------:R-:W-:Y:S01]  /*3550*/  IADD3.X R35, PT, PT, R26, UR13, R5, P1, P2 ;  /* 0x0000000d1a237c10 */ /* 0x000fe20008fe4405 */
[----:B------:R-:W-:Y:S01]  /*3560*/  IMAD.HI R22, R22, 0x2, RZ ;  /* 0x0000000216167827 */ /* 0x000fe200078e02ff */
[----:B-----5:R-:W-:Y:S01]  /*3570*/  STS.U16 [R112+UR6+0x1000], R13 ;  /* 0x0010000d70007988 */ /* 0x020fe20008000406 */
[----:B------:R-:W-:-:S03]  /*3580*/  IADD3 R30, P1, P2, R31, UR12, R4 ;  /* 0x0000000c1f1e7c10 */ /* 0x000fc6000fa3e004 */
[----:B------:R0:W-:Y:S01]  /*3590*/  STS.U16 [R112+UR6+0x1c00], R19 ;  /* 0x001c001370007988 */ /* 0x0001e20008000406 */
[----:B------:R-:W-:Y:S01]  /*35a0*/  IMAD.HI R6, R6, 0x2, RZ ;  /* 0x0000000206067827 */ /* 0x000fe200078e02ff */
[--C-:B------:R-:W-:Y:S02]  /*35b0*/  IADD3.X R33, PT, PT, R24, UR13, R5.reuse, P3, P4 ;  /* 0x0000000d18217c10 */ /* 0x100fe40009fe8405 */
[----:B------:R-:W-:Y:S01]  /*35c0*/  IADD3 R28, P3, P4, R29, UR12, R4 ;  /* 0x0000000c1d1c7c10 */ /* 0x000fe2000fc7e004 */
[-C--:B------:R-:W-:Y:S02]  /*35d0*/  IMAD R16, R113, R106.reuse, RZ ;  /* 0x0000006a71107224 */ /* 0x080fe400078e02ff */
[-C--:B------:R-:W-:Y:S01]  /*35e0*/  IMAD R14, R123, R106.reuse, RZ ;  /* 0x0000006a7b0e7224 */ /* 0x080fe200078e02ff */
[--C-:B------:R-:W-:Y:S01]  /*35f0*/  IADD3.X R31, PT, PT, R22, UR13, R5.reuse, P1, P2 ;  /* 0x0000000d161f7c10 */ /* 0x100fe20008fe4405 */
[-C--:B------:R-:W-:Y:S01]  /*3600*/  IMAD R12, R131, R106.reuse, RZ ;  /* 0x0000006a830c7224 */ /* 0x080fe200078e02ff */
[----:B------:R-:W-:Y:S01]  /*3610*/  IADD3.X R29, PT, PT, R6, UR13, R5, P3, P4 ;  /* 0x0000000d061d7c10 */ /* 0x000fe20009fe8405 */
[----:B------:R-:W-:-:S02]  /*3620*/  IMAD R10, R115, R106, RZ ;  /* 0x0000006a730a7224 */ /* 0x000fc400078e02ff */
[----:B0-----:R-:W-:Y:S01]  /*3630*/  IMAD.SHL.U32 R19, R12, 0x2, RZ ;  /* 0x000000020c137824 */ /* 0x001fe200078e00ff */
[----:B----4-:R-:W-:Y:S04]  /*3640*/  STS.U16 [R112+UR6], R109 ;  /* 0x0000006d70007988 */ /* 0x010fe80008000406 */
[----:B------:R0:W-:Y:S04]  /*3650*/  STS.U16 [R110+UR6+0x1900], R27 ;  /* 0x0019001b6e007988 */ /* 0x0001e80008000406 */
[----:B------:R2:W-:Y:S01]  /*3660*/  STS.U16 [R110+UR6+0x1500], R25 ;  /* 0x001500196e007988 */ /* 0x0005e20008000406 */
[----:B0-----:R-:W-:-:S03]  /*3670*/  IMAD.SHL.U32 R27, R20, 0x2, RZ ;  /* 0x00000002141b7824 */ /* 0x001fc600078e00ff */
[----:B------:R0:W-:Y:S01]  /*3680*/  STS.U16 [R110+UR6+0x1100], R23 ;  /* 0x001100176e007988 */ /* 0x0001e20008000406 */
[----:B--2---:R-:W-:-:S03]  /*3690*/  IMAD.SHL.U32 R25, R18, 0x2, RZ ;  /* 0x0000000212197824 */ /* 0x004fc600078e00ff */
[----:B------:R2:W-:Y:S01]  /*36a0*/  STS.U16 [R110+UR6+0xd00], R21 ;  /* 0x000d00156e007988 */ /* 0x0005e20008000406 */
[----:B------:R-:W-:Y:S01]  /*36b0*/  IMAD.HI R20, R20, 0x2, RZ ;  /* 0x0000000214147827 */ /* 0x000fe200078e02ff */
[--C-:B------:R-:W-:Y:S02]  /*36c0*/  IADD3 R26, P1, P2, R27, UR12, R4.reuse ;  /* 0x0000000c1b1a7c10 */ /* 0x100fe4000fa3e004 */
[----:B------:R-:W-:Y:S01]  /*36d0*/  IADD3 R24, P3, P4, R25, UR12, R4 ;  /* 0x0000000c19187c10 */ /* 0x000fe2000fc7e004 */
[----:B------:R-:W-:-:S04]  /*36e0*/  IMAD.HI R18, R18, 0x2, RZ ;  /* 0x0000000212127827 */ /* 0x000fc800078e02ff */
[----:B0-----:R-:W-:Y:S02]  /*36f0*/  IMAD.SHL.U32 R23, R16, 0x2, RZ ;  /* 0x0000000210177824 */ /* 0x001fe400078e00ff */
[----:B--2---:R-:W-:Y:S01]  /*3700*/  IMAD.SHL.U32 R21, R14, 0x2, RZ ;  /* 0x000000020e157824 */ /* 0x004fe200078e00ff */
[--C-:B------:R-:W-:Y:S01]  /*3710*/  IADD3.X R27, PT, PT, R20, UR13, R5.reuse, P1, P2 ;  /* 0x0000000d141b7c10 */ /* 0x100fe20008fe4405 */
[----:B------:R-:W-:Y:S01]  /*3720*/  IMAD.HI R16, R16, 0x2, RZ ;  /* 0x0000000210107827 */ /* 0x000fe200078e02ff */
[----:B------:R0:W-:Y:S01]  /*3730*/  STS.U16 [R110+UR6+0x500], R7 ;  /* 0x000500076e007988 */ /* 0x0001e20008000406 */
[--C-:B------:R-:W-:Y:S02]  /*3740*/  IADD3 R22, P1, P2, R23, UR12, R4.reuse ;  /* 0x0000000c17167c10 */ /* 0x100fe4000fa3e004 */
[----:B------:R-:W-:Y:S01]  /*3750*/  IMAD.HI R14, R14, 0x2, RZ ;  /* 0x000000020e0e7827 */ /* 0x000fe200078e02ff */
[----:B------:R-:W-:Y:S02]  /*3760*/  IADD3.X R25, PT, PT, R18, UR13, R5, P3, P4 ;  /* 0x0000000d12197c10 */ /* 0x000fe40009fe8405 */
[----:B------:R-:W-:Y:S01]  /*3770*/  IADD3 R20, P3, P4, R21, UR12, R4 ;  /* 0x0000000c15147c10 */ /* 0x000fe2000fc7e004 */
[----:B------:R-:W-:-:S02]  /*3780*/  IMAD R8, R125, R106, RZ ;  /* 0x0000006a7d087224 */ /* 0x000fc400078e02ff */
[----:B------:R-:W-:Y:S02]  /*3790*/  IMAD.SHL.U32 R17, R10, 0x2, RZ ;  /* 0x000000020a117824 */ /* 0x000fe400078e00ff */
[----:B0-----:R-:W-:Y:S01]  /*37a0*/  IMAD R7, R133, R106, RZ ;  /* 0x0000006a85077224 */ /* 0x001fe200078e02ff */
[----:B------:R0:W-:Y:S01]  /*37b0*/  STS.U16 [R110+UR6+0x900], R15 ;  /* 0x0009000f6e007988 */ /* 0x0001e20008000406 */
[----:B------:R-:W-:Y:S01]  /*37c0*/  IMAD.HI R12, R12, 0x2, RZ ;  /* 0x000000020c0c7827 */ /* 0x000fe200078e02ff */
[--C-:B------:R-:W-:Y:S02]  /*37d0*/  IADD3.X R23, PT, PT, R16, UR13, R5.reuse, P1, P2 ;  /* 0x0000000d10177c10 */ /* 0x100fe40008fe4405 */
[--C-:B------:R-:W-:Y:S01]  /*37e0*/  IADD3 R18, P2, P1, R19, UR12, R4.reuse ;  /* 0x0000000c13127c10 */ /* 0x100fe2000f95e004 */
[----:B------:R-:W-:Y:S01]  /*37f0*/  IMAD.HI R10, R10, 0x2, RZ ;  /* 0x000000020a0a7827 */ /* 0x000fe200078e02ff */
[----:B------:R-:W-:Y:S02]  /*3800*/  IADD3.X R21, PT, PT, R14, UR13, R5, P3, P4 ;  /* 0x0000000d0e157c10 */ /* 0x000fe40009fe8405 */
[----:B------:R-:W-:Y:S01]  /*3810*/  IADD3 R16, P3, P4, R17, UR12, R4 ;  /* 0x0000000c11107c10 */ /* 0x000fe2000fc7e004 */
[----:B------:R-:W-:-:S02]  /*3820*/  IMAD.SHL.U32 R13, R7, 0x2, RZ ;  /* 0x00000002070d7824 */ /* 0x000fc400078e00ff */
[----:B0-----:R-:W-:Y:S02]  /*3830*/  IMAD.SHL.U32 R15, R8, 0x2, RZ ;  /* 0x00000002080f7824 */ /* 0x001fe400078e00ff */
[----:B------:R-:W-:Y:S01]  /*3840*/  IMAD.HI R6, R7, 0x2, RZ ;  /* 0x0000000207067827 */ /* 0x000fe200078e02ff */
[----:B------:R-:W-:-:S03]  /*3850*/  IADD3.X R19, PT, PT, R12, UR13, R5, P2, P1 ;  /* 0x0000000d0c137c10 */ /* 0x000fc600097e2405 */
[-C--:B------:R-:W-:Y:S02]  /*3860*/  IMAD R7, R139, R106.reuse, RZ ;  /* 0x0000006a8b077224 */ /* 0x080fe400078e02ff */
[----:B------:R-:W-:Y:S01]  /*3870*/  IMAD R9, R119, R106, RZ ;  /* 0x0000006a77097224 */ /* 0x000fe200078e02ff */
[--C-:B------:R-:W-:Y:S01]  /*3880*/  IADD3 R14, P2, P1, R15, UR12, R4.reuse ;  /* 0x0000000c0f0e7c10 */ /* 0x100fe2000f95e004 */
[----:B------:R-:W-:Y:S01]  /*3890*/  IMAD.HI R8, R8, 0x2, RZ ;  /* 0x0000000208087827 */ /* 0x000fe200078e02ff */
[--C-:B------:R-:W-:Y:S02]  /*38a0*/  IADD3.X R17, PT, PT, R10, UR13, R5.reuse, P3, P4 ;  /* 0x0000000d0a117c10 */ /* 0x100fe40009fe8405 */
[--C-:B------:R-:W-:Y:S01]  /*38b0*/  IADD3 R12, P3, P4, R13, UR12, R4.reuse ;  /* 0x0000000c0d0c7c10 */ /* 0x100fe2000fc7e004 */
[----:B------:R-:W-:Y:S02]  /*38c0*/  IMAD.SHL.U32 R11, R7, 0x2, RZ ;  /* 0x00000002070b7824 */ /* 0x000fe400078e00ff */
[----:B------:R-:W-:Y:S01]  /*38d0*/  IMAD.SHL.U32 R105, R9, 0x2, RZ ;  /* 0x0000000209697824 */ /* 0x000fe200078e00ff */
[----:B------:R-:W-:Y:S01]  /*38e0*/  IADD3.X R15, PT, PT, R8, UR13, R5, P2, P1 ;  /* 0x0000000d080f7c10 */ /* 0x000fe200097e2405 */
[----:B------:R-:W-:Y:S01]  /*38f0*/  IMAD.HI R7, R7, 0x2, RZ ;  /* 0x0000000207077827 */ /* 0x000fe200078e02ff */
[----:B------:R-:W-:-:S02]  /*3900*/  IADD3 R10, P2, P1, R11, UR12, R4 ;  /* 0x0000000c0b0a7c10 */ /* 0x000fc4000f95e004 */
[--C-:B------:R-:W-:Y:S01]  /*3910*/  IADD3.X R13, PT, PT, R6, UR13, R5.reuse, P3, P4 ;  /* 0x0000000d060d7c10 */ /* 0x100fe20009fe8405 */
[-C--:B------:R-:W-:Y:S01]  /*3920*/  IMAD R109, R127, R106.reuse, RZ ;  /* 0x0000006a7f6d7224 */ /* 0x080fe200078e02ff */
[----:B------:R-:W-:Y:S01]  /*3930*/  IADD3 R8, P3, P4, R105, UR12, R4 ;  /* 0x0000000c69087c10 */ /* 0x000fe2000fc7e004 */
[----:B------:R-:W-:Y:S01]  /*3940*/  IMAD R105, R135, R106, RZ ;  /* 0x0000006a87697224 */ /* 0x000fe200078e02ff */
[----:B------:R-:W-:Y:S01]  /*3950*/  IADD3.X R11, PT, PT, R7, UR13, R5, P2, P1 ;  /* 0x0000000d070b7c10 */ /* 0x000fe200097e2405 */
[----:B------:R-:W-:-:S04]  /*3960*/  IMAD.HI R9, R9, 0x2, RZ ;  /* 0x0000000209097827 */ /* 0x000fc800078e02ff */
[----:B------:R-:W-:Y:S02]  /*3970*/  IMAD.SHL.U32 R7, R109, 0x2, RZ ;  /* 0x000000026d077824 */ /* 0x000fe400078e00ff */
[----:B------:R-:W-:Y:S01]  /*3980*/  IMAD.SHL.U32 R157, R105, 0x2, RZ ;  /* 0x00000002699d7824 */ /* 0x000fe200078e00ff */
[--C-:B------:R-:W-:Y:S01]  /*3990*/  IADD3.X R9, PT, PT, R9, UR13, R5.reuse, P3, P4 ;  /* 0x0000000d09097c10 */ /* 0x100fe20009fe8405 */
[----:B------:R-:W-:Y:S01]  /*39a0*/  IMAD.HI R109, R109, 0x2, RZ ;  /* 0x000000026d6d7827 */ /* 0x000fe200078e02ff */
[--C-:B------:R-:W-:Y:S02]  /*39b0*/  IADD3 R6, P2, P1, R7, UR12, R4.reuse ;  /* 0x0000000c07067c10 */ /* 0x100fe4000f95e004 */
[----:B------:R-:W-:Y:S01]  /*39c0*/  IADD3 R4, P3, P4, R157, UR12, R4 ;  /* 0x0000000c9d047c10 */ /* 0x000fe2000fc7e004 */
[----:B------:R-:W-:Y:S01]  /*39d0*/  IMAD.HI R105, R105, 0x2, RZ ;  /* 0x0000000269697827 */ /* 0x000fe200078e02ff */
[----:B------:R-:W-:Y:S02]  /*39e0*/  IADD3.X R7, PT, PT, R109, UR13, R5, P2, P1 ;  /* 0x0000000d6d077c10 */ /* 0x000fe400097e2405 */
[----:B------:R-:W-:-:S02]  /*39f0*/  LOP3.LUT R109, R112, 0x40, RZ, 0x3c, !PT ;  /* 0x00000040706d7812 */ /* 0x000fc400078e3cff */
[----:B------:R-:W-:Y:S02]  /*3a00*/  IADD3.X R5, PT, PT, R105, UR13, R5, P3, P4 ;  /* 0x0000000d69057c10 */ /* 0x000fe40009fe8405 */
[----:B------:R-:W-:Y:S01]  /*3a10*/  LOP3.LUT R105, R112, 0x60, RZ, 0x3c, !PT ;  /* 0x0000006070697812 */ /* 0x000fe200078e3cff */
[----:B------:R-:W-:Y:S04]  /*3a20*/  STS.U16 [R110+UR6+0x1d00], R101 ;  /* 0x001d00656e007988 */ /* 0x000fe80008000406 */
        /* <DEDUP_REMOVED lines=17> */
[----:B------:R0:W-:Y:S04]  /*3b40*/  STS.U16 [R112+UR6+0x4000], R141 ;  /* 0x0040008d70007988 */ /* 0x0001e80008000406 */
        /* <DEDUP_REMOVED lines=14> */
[----:B------:R2:W-:Y:S01]  /*3c30*/  STS.U16 [R105+UR6+0x4f00], R142 ;  /* 0x004f008e69007988 */ /* 0x0005e20008000406 */
[----:B-1----:R1:W-:Y:S06]  /*3c40*/  MEMBAR.ALL.CTA ;  /* 0x0000000000007992 */ /* 0x0023ec0000008000 */
[----:B-1----:R-:W1:Y:S01]  /*3c50*/  FENCE.VIEW.ASYNC.S ;  /* 0x00000000000073c6 */ /* 0x002e620000000000 */
[----:B------:R-:W-:-:S02]  /*3c60*/  IADD3 R100, P4, PT, R100, UR12, RZ ;  /* 0x0000000c64647c10 */ /* 0x000fc4000ff9e0ff */
[----:B0-----:R-:W-:Y:S02]  /*3c70*/  SHF.R.S32.HI R141, RZ, 0x1f, R108 ;  /* 0x0000001fff8d7819 */ /* 0x001fe4000001146c */
[----:B------:R-:W-:Y:S01]  /*3c80*/  IADD3 R102, P3, PT, R102, UR12, RZ ;  /* 0x0000000c66667c10 */ /* 0x000fe2000ff7e0ff */
[----:B------:R-:W-:Y:S01]  /*3c90*/  UIADD3 UR9, UPT, UPT, UR6, 0x2000, URZ ;  /* 0x0000200006097890 */ /* 0x000fe2000fffe0ff */
[----:B------:R-:W-:Y:S01]  /*3ca0*/  IADD3 R96, P1, PT, R96, UR12, RZ ;  /* 0x0000000c60607c10 */ /* 0x000fe2000ff3e0ff */
[----:B------:R-:W-:Y:S01]  /*3cb0*/  UIADD3 UR10, UPT, UPT, UR6, 0x5000, URZ ;  /* 0x00005000060a7890 */ /* 0x000fe2000fffe0ff */
[----:B------:R-:W-:Y:S01]  /*3cc0*/  IADD3.X R101, PT, PT, R92, UR13, RZ, P4, !PT ;  /* 0x0000000d5c657c10 */ /* 0x000fe2000a7fe4ff */
[----:B-1----:R-:W-:Y:S01]  /*3cd0*/  BAR.SYNC.DEFER_BLOCKING 0x0 ;  /* 0x0000000000007b1d */ /* 0x002fe20000010000 */
[----:B------:R-:W-:Y:S02]  /*3ce0*/  LEA.HI R141, R141, R108, RZ, 0x6 ;  /* 0x0000006c8d8d7211 */ /* 0x000fe400078f30ff */
[----:B------:R-:W-:-:S02]  /*3cf0*/  IADD3.X R103, PT, PT, R94, UR13, RZ, P3, !PT ;  /* 0x0000000d5e677c10 */ /* 0x000fc40009ffe4ff */
[----:B------:R-:W-:Y:S01]  /*3d00*/  IADD3 R92, P4, PT, R97, UR12, RZ ;  /* 0x0000000c615c7c10 */ /* 0x000fe2000ff9e0ff */
[----:B------:R-:W-:Y:S01]  /*3d10*/  USHF.R.U32.HI UR9, URZ, 0x4, UR9 ;  /* 0x00000004ff097899 */ /* 0x000fe20008011609 */
[----:B------:R-:W-:Y:S02]  /*3d20*/  IADD3 R98, P2, PT, R98, UR12, RZ ;  /* 0x0000000c62627c10 */ /* 0x000fe4000ff5e0ff */
[----:B------:R-:W-:Y:S01]  /*3d30*/  IADD3 R94, P3, PT, R99, UR12, RZ ;  /* 0x0000000c635e7c10 */ /* 0x000fe2000ff7e0ff */
[----:B------:R-:W-:Y:S01]  /*3d40*/  USHF.R.U32.HI UR12, URZ, 0x4, UR10 ;  /* 0x00000004ff0c7899 */ /* 0x000fe2000801160a */
[----:B------:R-:W-:Y:S02]  /*3d50*/  IADD3.X R97, PT, PT, R95, UR13, RZ, P1, !PT ;  /* 0x0000000d5f617c10 */ /* 0x000fe40008ffe4ff */
[----:B------:R-:W-:Y:S02]  /*3d60*/  ISETP.LT.OR P1, PT, R108, 0x40, P0 ;  /* 0x000000406c00780c */ /* 0x000fe40000721670 */
[----:B------:R-:W-:Y:S01]  /*3d70*/  SHF.R.S32.HI R114, RZ, 0x6, R141 ;  /* 0x00000006ff727819 */ /* 0x000fe2000001148d */
[----:B------:R-:W-:-:S02]  /*3d80*/  USGXT.U32 UR10, UR9, 0xe ;  /* 0x0000000e090a789a */ /* 0x000fc40008000000 */
[----:B------:R-:W-:Y:S01]  /*3d90*/  USGXT.U32 UR12, UR12, 0xe ;  /* 0x0000000e0c0c789a */ /* 0x000fe20008000000 */
[----:B------:R-:W-:Y:S01]  /*3da0*/  VIMNMX R114, PT, PT, R114, 0x1, !PT ;  /* 0x0000000172727848 */ /* 0x000fe20007fe0100 */
[----:B------:R-:W-:Y:S02]  /*3db0*/  UIADD3 UR20, UP1, UPT, UR10, 0x80, URZ ;  /* 0x000000800a147890 */ /* 0x000fe4000ff3e0ff */
[----:B------:R-:W-:Y:S01]  /*3dc0*/  UIADD3 UR22, UP2, UPT, UR12, 0x2, URZ ;  /* 0x000000020c167890 */ /* 0x000fe2000ff5e0ff */
[----:B------:R-:W-:-:S00]  /*3dd0*/  MEMBAR.ALL.CTA ;  /* 0x0000000000007992 */ /* 0x000fc00000008000 */
[----:B------:R-:W-:Y:S06]  /*3de0*/  MEMBAR.ALL.GPU ;  /* 0x0000000000007992 */ /* 0x000fec000000a000 */
[----:B------:R-:W-:-:S00]  /*3df0*/  ERRBAR ;  /* 0x00000000000079ab */ /* 0x000fc00000000000 */
[----:B------:R-:W-:Y:S08]  /*3e00*/  CGAERRBAR ;  /* 0x00000000000075ab */ /* 0x000ff00000000000 */
[----:B------:R-:W-:Y:S01]  /*3e10*/  UCGABAR_ARV ;  /* 0x00000000000079c7 */ /* 0x000fe20008000000 */
[----:B------:R-:W-:Y:S01]  /*3e20*/  UMOV UR4, URZ ;  /* 0x000000ff00047c82 */ /* 0x000fe20008000000 */
[----:B------:R-:W-:Y:S01]  /*3e30*/  UMOV UR5, URZ ;  /* 0x000000ff00057c82 */ /* 0x000fe20008000000 */
[----:B------:R-:W-:Y:S01]  /*3e40*/  VIADD R114, R114, 0xffffffff ;  /* 0xffffffff72727836 */ /* 0x000fe20000000000 */
[----:B------:R-:W-:Y:S01]  /*3e50*/  IADD3.X R99, PT, PT, R93, UR13, RZ, P2, !PT ;  /* 0x0000000d5d637c10 */ /* 0x000fe200097fe4ff */
[----:B------:R-:W-:Y:S01]  /*3e60*/  UIADD3.X UR21, UPT, UPT, UR4, 0x40004040, URZ, UP1, !UPT ;  /* 0x4000404004157890 */ /* 0x000fe20008ffe4ff */
[----:B------:R-:W-:Y:S01]  /*3e70*/  IADD3.X R95, PT, PT, R144, UR13, RZ, P3, !PT ;  /* 0x0000000d905f7c10 */ /* 0x000fe20009ffe4ff */
[----:B------:R-:W-:Y:S01]  /*3e80*/  UIADD3.X UR23, UPT, UPT, UR5, 0x40004040, URZ, UP2, !UPT ;  /* 0x4000404005177890 */ /* 0x000fe200097fe4ff */
[----:B------:R-:W-:Y:S01]  /*3e90*/  IADD3.X R93, PT, PT, R146, UR13, RZ, P4, !PT ;  /* 0x0000000d925d7c10 */ /* 0x000fe2000a7fe4ff */
[----:B------:R-:W-:Y:S01]  /*3ea0*/  UCGABAR_WAIT ;  /* 0x0000000000007dc7 */ /* 0x000fe20008000000 */
[----:B------:R-:W-:Y:S01]  /*3eb0*/  CCTL.IVALL ;  /* 0x00000000ff00798f */ /* 0x000fe20002000000 */
[----:B------:R-:W-:Y:S01]  /*3ec0*/  IMAD.SHL.U32 R107, R107, 0x40, RZ ;  /* 0x000000406b6b7824 */ /* 0x000fe200078e00ff */
[----:B------:R-:W-:Y:S01]  /*3ed0*/  ISETP.NE.U32.AND P2, PT, R114, RZ, PT ;  /* 0x000000ff7200720c */ /* 0x000fe20003f45070 */
[----:B------:R-:W-:Y:S01]  /*3ee0*/  IMAD.SHL.U32 R141, R106, 0x40, RZ ;  /* 0x000000406a8d7824 */ /* 0x000fe200078e00ff */
[----:B--2---:R-:W-:Y:S11]  /*3ef0*/  @P1 BRA `(.L_x_12) ;  /* 0x00000000007c1947 */ /* 0x004ff60003800000 */
[----:B------:R-:W-:Y:S02]  /*3f00*/  UIADD3 UR5, UPT, UPT, UR6, 0x4000, URZ ;  /* 0x0000400006057890 */ /* 0x000fe4000fffe0ff */
[----:B------:R-:W-:Y:S02]  /*3f10*/  USHF.R.U32.HI UR14, URZ, 0x4, UR6 ;  /* 0x00000004ff0e7899 */ /* 0x000fe40008011606 */
[----:B------:R-:W-:Y:S02]  /*3f20*/  USHF.R.U32.HI UR5, URZ, 0x4, UR5 ;  /* 0x00000004ff057899 */ /* 0x000fe40008011605 */
[----:B------:R-:W-:Y:S02]  /*3f30*/  USGXT.U32 UR14, UR14, 0xe ;  /* 0x0000000e0e0e789a */ /* 0x000fe40008000000 */
[----:B------:R-:W-:Y:S02]  /*3f40*/  USGXT.U32 UR16, UR5, 0xe ;  /* 0x0000000e0510789a */ /* 0x000fe40008000000 */
[----:B------:R-:W-:-:S02]  /*3f50*/  UIADD3 UR36, UP1, UPT, UR14, 0x80, URZ ;  /* 0x000000800e247890 */ /* 0x000fc4000ff3e0ff */
[----:B------:R-:W-:Y:S01]  /*3f60*/  UIADD3 UR34, UP2, UPT, UR16, 0x2, URZ ;  /* 0x0000000210227890 */ /* 0x000fe2000ff5e0ff */
[----:B------:R-:W-:Y:S01]  /*3f70*/  UMOV UR5, URZ ;  /* 0x000000ff00057c82 */ /* 0x000fe20008000000 */
[----:B------:R-:W-:Y:S01]  /*3f80*/  UMOV UR38, 0x0 ;  /* 0x0000000000267882 */ /* 0x000fe20000000000 */
[----:B------:R-:W-:Y:S02]  /*3f90*/  UIADD3.X UR37, UPT, UPT, UR5, 0x40004040, URZ, UP1, !UPT ;  /* 0x4000404005257890 */ /* 0x000fe40008ffe4ff */
[----:B------:R-:W-:Y:S02]  /*3fa0*/  UIADD3.X UR35, UPT, UPT, UR5, 0x40004040, URZ, UP2, !UPT ;  /* 0x4000404005237890 */ /* 0x000fe400097fe4ff */
[----:B------:R-:W-:Y:S02]  /*3fb0*/  UIADD3.64 UR26, UPT, UPT, UR36, 0x80, URZ ;  /* 0x00000080241a7897 */ /* 0x000fe4000fffe0ff */
[----:B------:R-:W-:Y:S02]  /*3fc0*/  UIADD3.64 UR28, UPT, UPT, UR34, 0x2, URZ ;  /* 0x00000002221c7897 */ /* 0x000fe4000fffe0ff */
[----:B------:R-:W-:-:S02]  /*3fd0*/  UIADD3.64 UR30, UPT, UPT, UR36, 0x100, URZ ;  /* 0x00000100241e7897 */ /* 0x000fc4000fffe0ff */
[----:B------:R-:W-:Y:S01]  /*3fe0*/  UIADD3.64 UR32, UPT, UPT, UR34, 0x4, URZ ;  /* 0x0000000422207897 */ /* 0x000fe2000fffe0ff */
[----:B------:R-:W-:Y:S01]  /*3ff0*/  UMOV UR39, 0x8108010 ;  /* 0x0810801000277882 */ /* 0x000fe20000000000 */
[----:B------:R-:W-:Y:S01]  /*4000*/  UMOV UR15, 0x40004040 ;  /* 0x40004040000f7882 */ /* 0x000fe20000000000 */
[----:B------:R-:W-:Y:S01]  /*4010*/  UMOV UR17, 0x40004040 ;  /* 0x4000404000117882 */ /* 0x000fe20000000000 */
[----:B------:R-:W-:Y:S01]  /*4020*/  UMOV UR40, 0x0 ;  /* 0x0000000000287882 */ /* 0x000fe20000000000 */
[----:B------:R-:W-:Y:S01]  /*4030*/  UMOV UR41, 0x8108010 ;  /* 0x0810801000297882 */ /* 0x000fe20000000000 */
[----:B------:R-:W-:Y:S01]  /*4040*/  UMOV UR42, 0x0 ;  /* 0x00000000002a7882 */ /* 0x000fe20000000000 */
[----:B------:R-:W-:Y:S01]  /*4050*/  UMOV UR43, 0x8108010 ;  /* 0x08108010002b7882 */ /* 0x000fe20000000000 */
[----:B------:R0:W-:Y:S01]  /*4060*/  UTCHMMA.2CTA gdesc[UR14], gdesc[UR16], tmem[UR24], tmem[UR38], idesc[UR39], !UPT ;  /* 0x00ff26100e0075ea */ /* 0x0001e2000fa00018 */
[----:B------:R-:W-:Y:S01]  /*4070*/  UMOV UR44, 0x0 ;  /* 0x00000000002c7882 */ /* 0x000fe20000000000 */
[----:B------:R-:W-:Y:S01]  /*4080*/  UMOV UR45, 0x8108010 ;  /* 0x08108010002d7882 */ /* 0x000fe20000000000 */
[----:B------:R0:W-:Y:S01]  /*4090*/  UTCHMMA.2CTA gdesc[UR36], gdesc[UR34], tmem[UR24], tmem[UR40], idesc[UR41], UPT ;  /* 0x00ff2822240075ea */ /* 0x0001e2000ba00018 */
[----:B------:R-:W-:Y:S01]  /*40a0*/  UMOV UR5, 0x3 ;  /* 0x0000000300057882 */ /* 0x000fe20000000000 */
[----:B------:R0:W-:Y:S01]  /*40b0*/  UTCHMMA.2CTA gdesc[UR26], gdesc[UR28], tmem[UR24], tmem[UR42], idesc[UR43], UPT ;  /* 0x00ff2a1c1a0075ea */ /* 0x0001e2000ba00018 */
[----:B------:R0:W-:Y:S01]  /*40c0*/  UTCHMMA.2CTA gdesc[UR30], gdesc[UR32], tmem[UR24], tmem[UR44], idesc[UR45], UPT ;  /* 0x00ff2c201e0075ea */ /* 0x0001e2000ba00018 */
[----:B------:R0:W-:Y:S01]  /*40d0*/  UTCBAR.2CTA.MULTICAST [UR8], URZ, UR5 ;  /* 0x000000ff080073e9 */ /* 0x0001e20008200805 */
[----:B------:R-:W-:Y:S01]  /*40e0*/  NOP ;  /* 0x0000000000007918 */ /* 0x000fe20000000000 */
.L_x_12:
[----:B------:R-:W-:Y:S05]  /*40f0*/  @!P2 BRA `(.L_x_13) ;  /* 0x000000100098a947 */ /* 0x000fea0003800000 */
[----:B------:R-:W-:Y:S01]  /*4100*/  VIADD R104, R104, 0xffffffc0 ;  /* 0xffffffc068687836 */ /* 0x000fe20000000000 */
[----:B0-----:R-:W-:Y:S02]  /*4110*/  UIADD3.64 UR14, UPT, UPT, UR20, 0x80, URZ ;  /* 0x00000080140e7897 */ /* 0x001fe4000fffe0ff */
[----:B------:R-:W-:Y:S02]  /*4120*/  UIADD3.64 UR16, UPT, UPT, UR22, 0x2, URZ ;  /* 0x0000000216107897 */ /* 0x000fe4000fffe0ff */
[----:B------:R-:W-:Y:S01]  /*4130*/  R2UR UR25, R104 ;  /* 0x00000000681972ca */ /* 0x000fe200000e0000 */
[----:B------:R-:W-:Y:S01]  /*4140*/  IMAD.MOV.U32 R104, RZ, RZ, R114 ;  /* 0x000000ffff687224 */ /* 0x000fe200078e0072 */
[----:B------:R-:W-:Y:S02]  /*4150*/  UIADD3.64 UR26, UPT, UPT, UR20, 0x100, URZ ;  /* 0x00000100141a7897 */ /* 0x000fe4000fffe0ff */
[----:B------:R-:W-:Y:S01]  /*4160*/  UIADD3.64 UR28, UPT, UPT, UR22, 0x4, URZ ;  /* 0x00000004161c7897 */ /* 0x000fe2000fffe0ff */
[----:B------:R-:W-:Y:S01]  /*4170*/  UMOV UR9, 0x1 ;  /* 0x0000000100097882 */ /* 0x000fe20000000000 */
[----:B------:R-:W-:-:S10]  /*4180*/  UMOV UR5, URZ ;  /* 0x000000ff00057c82 */ /* 0x000fd40008000000 */
.L_x_16:
[----:B------:R-:W-:Y:S01]  /*4190*/  USHF.L.U32 UR4, UR4, 0x1f, URZ ;  /* 0x0000001f04047899 */ /* 0x000fe200080006ff */
[----:B------:R-:W-:Y:S01]  /*41a0*/  LOP3.LUT R106, R39, 0x2, RZ, 0xfc, !PT ;  /* 0x00000002276a7812 */ /* 0x000fe200078efcff */
[----:B------:R-:W-:Y:S01]  /*41b0*/  IMAD.WIDE R88, R141, 0x2, R88 ;  /* 0x000000028d587825 */ /* 0x000fe200078e0258 */
[C---:B------:R-:W-:Y:S02]  /*41c0*/  LOP3.LUT R114, R39.reuse, 0x8, RZ, 0xfc, !PT ;  /* 0x0000000827727812 */ /* 0x040fe400078efcff */
[C---:B------:R-:W-:Y:S01]  /*41d0*/  LOP3.LUT R116, R39.reuse, 0xa, RZ, 0xfc, !PT ;  /* 0x0000000a27747812 */ /* 0x040fe200078efcff */
[----:B------:R-:W-:Y:S01]  /*41e0*/  IMAD.U32 R120, RZ, RZ, UR4 ;  /* 0x00000004ff787e24 */ /* 0x000fe2000f8e00ff */
[----:B------:R-:W-:Y:S01]  /*41f0*/  LOP3.LUT R118, R39, 0x10, RZ, 0xfc, !PT ;  /* 0x0000001027767812 */ /* 0x000fe200078efcff */
[----:B------:R-:W-:Y:S01]  /*4200*/  IMAD.WIDE R90, R141, 0x2, R90 ;  /* 0x000000028d5a7825 */ /* 0x000fe200078e025a */
[----:B------:R-:W-:Y:S01]  /*4210*/  ISETP.GE.AND P1, PT, R106, UR25, PT ;  /* 0x000000196a007c0c */ /* 0x000fe2000bf26270 */
[----:B------:R-:W0:Y:S01]  /*4220*/  SYNCS.PHASECHK.TRANS64.TRYWAIT P6, [UR8], R120 ;  /* 0x00000078ff0075a7 */ /* 0x000e2200080c1108 */
[----:B------:R-:W-:-:S02]  /*4230*/  ISETP.GE.AND P2, PT, R114, UR25, PT ;  /* 0x0000001972007c0c */ /* 0x000fc4000bf46270 */
[----:B------:R-:W-:Y:S02]  /*4240*/  ISETP.GE.AND P3, PT, R116, UR25, PT ;  /* 0x0000001974007c0c */ /* 0x000fe4000bf66270 */
[----:B------:R-:W-:Y:S02]  /*4250*/  ISETP.GE.AND P4, PT, R118, UR25, PT ;  /* 0x0000001976007c0c */ /* 0x000fe4000bf86270 */
[C---:B------:R-:W-:Y:S02]  /*4260*/  ISETP.GE.AND P5, PT, R39.reuse, UR25, PT ;  /* 0x0000001927007c0c */ /* 0x040fe4000bfa6270 */
[----:B------:R-:W-:Y:S02]  /*4270*/  LOP3.LUT R106, R39, 0x12, RZ, 0xfc, !PT ;  /* 0x00000012276a7812 */ /* 0x000fe400078efcff */
[----:B------:R-:W-:Y:S02]  /*4280*/  PRMT R149, RZ, 0x7610, R149 ;  /* 0x00007610ff957816 */ /* 0x000fe40000000095 */
[----:B------:R-:W-:Y:S01]  /*4290*/  PRMT R147, RZ, 0x7610, R147 ;  /* 0x00007610ff937816 */ /* 0x000fe20000000093 */
[----:B0-----:R-:W-:Y:S06]  /*42a0*/  @!P6 BRA `(.L_x_14) ;  /* 0x00000024001ce947 */ /* 0x001fec0003800000 */
.L_x_24:
[----:B------:R-:W-:Y:S01]  /*42b0*/  LOP3.LUT R114, R39, 0x18, RZ, 0xfc, !PT ;  /* 0x0000001827727812 */ /* 0x000fe200078efcff */
[----:B------:R-:W2:Y:S03]  /*42c0*/  @!P1 LDG.E.U16 R147, desc[UR18][R88.64] ;  /* 0x0000001258939981 */ /* 0x000ea6000c1e1500 */
[----:B------:R-:W-:Y:S01]  /*42d0*/  ISETP.GE.AND P1, PT, R114, UR25, PT ;  /* 0x0000001972007c0c */ /* 0x000fe2000bf26270 */
[C---:B------:R-:W-:Y:S01]  /*42e0*/  IMAD.WIDE R102, R141.reuse, 0x2, R102 ;  /* 0x000000028d667825 */ /* 0x040fe200078e0266 */
[----:B------:R-:W-:Y:S01]  /*42f0*/  PRMT R157, RZ, 0x7610, R157 ;  /* 0x00007610ff9d7816 */ /* 0x000fe2000000009d */
[----:B------:R-:W3:Y:S01]  /*4300*/  @!P5 LDG.E.U16 R149, desc[UR18][R90.64] ;  /* 0x000000125a95d981 */ /* 0x000ee2000c1e1500 */
[----:B------:R-:W-:Y:S01]  /*4310*/  PRMT R151, RZ, 0x7610, R151 ;  /* 0x00007610ff977816 */ /* 0x000fe20000000097 */
[----:B------:R-:W-:Y:S01]  /*4320*/  IMAD.WIDE R40, R141, 0x2, R40 ;  /* 0x000000028d287825 */ /* 0x000fe200078e0228 */
[----:B------:R-:W-:-:S02]  /*4330*/  PRMT R153, RZ, 0x7610, R153 ;  /* 0x00007610ff997816 */ /* 0x000fc40000000099 */
[----:B------:R-:W4:Y:S01]  /*4340*/  @!P2 LDG.E.U16 R157, desc[UR18][R102.64] ;  /* 0x00000012669da981 */ /* 0x000f22000c1e1500 */
[----:B------:R-:W-:Y:S01]  /*4350*/  ISETP.GE.AND P2, PT, R117, UR25, PT ;  /* 0x0000001975007c0c */ /* 0x000fe2000bf46270 */
[----:B------:R-:W-:Y:S01]  /*4360*/  IMAD.WIDE R96, R141, 0x2, R96 ;  /* 0x000000028d607825 */ /* 0x000fe200078e0260 */
[----:B------:R-:W-:Y:S02]  /*4370*/  PRMT R163, RZ, 0x7610, R163 ;  /* 0x00007610ffa37816 */ /* 0x000fe400000000a3 */
[----:B------:R-:W5:Y:S01]  /*4380*/  @!P1 LDG.E.U16 R151, desc[UR18][R40.64] ;  /* 0x0000001228979981 */ /* 0x000f62000c1e1500 */
[----:B------:R-:W-:Y:S01]  /*4390*/  ISETP.GE.AND P1, PT, R115, UR25, PT ;  /* 0x0000001973007c0c */ /* 0x000fe2000bf26270 */
[C---:B------:R-:W-:Y:S01]  /*43a0*/  IMAD.WIDE R30, R141.reuse, 0x2, R30 ;  /* 0x000000028d1e7825 */ /* 0x040fe200078e021e */
[----:B------:R-:W-:Y:S01]  /*43b0*/  PRMT R155, RZ, 0x7610, R155 ;  /* 0x00007610ff9b7816 */ /* 0x000fe2000000009b */
[----:B------:R-:W2:Y:S01]  /*43c0*/  @!P4 LDG.E.U16 R153, desc[UR18][R96.64] ;  /* 0x000000126099c981 */ /* 0x000ea2000c1e1500 */
[----:B------:R-:W-:Y:S01]  /*43d0*/  ISETP.GE.AND P5, PT, R106, UR25, PT ;  /* 0x000000196a007c0c */ /* 0x000fe2000bfa6270 */
[----:B------:R-:W-:Y:S01]  /*43e0*/  IMAD.WIDE R100, R141, 0x2, R100 ;  /* 0x000000028d647825 */ /* 0x000fe200078e0264 */
[----:B------:R-:W-:-:S02]  /*43f0*/  PRMT R148, RZ, 0x7610, R148 ;  /* 0x00007610ff947816 */ /* 0x000fc40000000094 */
[----:B------:R-:W-:Y:S01]  /*4400*/  LOP3.LUT R106, R39, 0x1a, RZ, 0xfc, !PT ;  /* 0x0000001a276a7812 */ /* 0x000fe200078efcff */
[----:B------:R-:W-:Y:S01]  /*4410*/  IMAD.WIDE R16, R141, 0x2, R16 ;  /* 0x000000028d107825 */ /* 0x000fe200078e0210 */
[----:B------:R-:W2:Y:S01]  /*4420*/  @!P2 LDG.E.U16 R163, desc[UR18][R30.64] ;  /* 0x000000121ea3a981 */ /* 0x000ea2000c1e1500 */
[----:B------:R-:W-:Y:S02]  /*4430*/  ISETP.GE.AND P4, PT, R113, UR25, PT ;  /* 0x0000001971007c0c */ /* 0x000fe4000bf86270 */
[----:B------:R-:W-:Y:S01]  /*4440*/  ISETP.GE.AND P2, PT, R119, UR25, PT ;  /* 0x0000001977007c0c */ /* 0x000fe2000bf46270 */
[----:B------:R-:W2:Y:S01]  /*4450*/  @!P3 LDG.E.U16 R155, desc[UR18][R100.64] ;  /* 0x00000012649bb981 */ /* 0x000ea2000c1e1500 */
[----:B------:R-:W-:-:S03]  /*4460*/  ISETP.GE.AND P3, PT, R106, UR25, PT ;  /* 0x000000196a007c0c */ /* 0x000fc6000bf66270 */
[----:B------:R-:W2:Y:S01]  /*4470*/  @!P1 LDG.E.U16 R148, desc[UR18][R16.64] ;  /* 0x0000001210949981 */ /* 0x000ea2000c1e1500 */
[----:B------:R-:W-:Y:S01]  /*4480*/  ISETP.GE.AND P1, PT, R123, UR25, PT ;  /* 0x000000197b007c0c */ /* 0x000fe2000bf26270 */
[C---:B------:R-:W-:Y:S01]  /*4490*/  IMAD.WIDE R8, R141.reuse, 0x2, R8 ;  /* 0x000000028d087825 */ /* 0x040fe200078e0208 */
[----:B------:R-:W-:Y:S02]  /*44a0*/  PRMT R144, RZ, 0x7610, R144 ;  /* 0x00007610ff907816 */ /* 0x000fe40000000090 */
[----:B------:R-:W-:Y:S01]  /*44b0*/  PRMT R150, RZ, 0x7610, R150 ;  /* 0x00007610ff967816 */ /* 0x000fe20000000096 */
[C---:B------:R-:W-:Y:S01]  /*44c0*/  IMAD.WIDE R22, R141.reuse, 0x2, R22 ;  /* 0x000000028d167825 */ /* 0x040fe200078e0216 */
[----:B------:R-:W-:Y:S02]  /*44d0*/  PRMT R159, RZ, 0x7610, R159 ;  /* 0x00007610ff9f7816 */ /* 0x000fe4000000009f */
[----:B------:R-:W-:Y:S01]  /*44e0*/  PRMT R161, RZ, 0x7610, R161 ;  /* 0x00007610ffa17816 */ /* 0x000fe200000000a1 */
[C---:B------:R-:W-:Y:S01]  /*44f0*/  IMAD.WIDE R94, R141.reuse, 0x2, R94 ;  /* 0x000000028d5e7825 */ /* 0x040fe200078e025e */
[----:B------:R-:W-:Y:S01]  /*4500*/  PRMT R146, RZ, 0x7610, R146 ;  /* 0x00007610ff927816 */ /* 0x000fe20000000092 */
[----:B------:R-:W2:Y:S02]  /*4510*/  @!P4 LDG.E.U16 R144, desc[UR18][R22.64] ;  /* 0x000000121690c981 */ /* 0x000ea4000c1e1500 */
[----:B------:R-:W-:-:S02]  /*4520*/  IMAD.WIDE R34, R141, 0x2, R34 ;  /* 0x000000028d227825 */ /* 0x000fc400078e0222 */
[----:B------:R-:W2:Y:S02]  /*4530*/  @!P2 LDG.E.U16 R150, desc[UR18][R8.64] ;  /* 0x000000120896a981 */ /* 0x000ea4000c1e1500 */
[----:B------:R-:W-:Y:S02]  /*4540*/  IMAD.WIDE R20, R141, 0x2, R20 ;  /* 0x000000028d147825 */ /* 0x000fe400078e0214 */
[----:B------:R-:W2:Y:S04]  /*4550*/  @!P5 LDG.E.U16 R159, desc[UR18][R94.64] ;  /* 0x000000125e9fd981 */ /* 0x000ea8000c1e1500 */
[----:B------:R-:W2:Y:S04]  /*4560*/  @!P3 LDG.E.U16 R161, desc[UR18][R34.64] ;  /* 0x0000001222a1b981 */ /* 0x000ea8000c1e1500 */
[----:B------:R-:W2:Y:S01]  /*4570*/  @!P1 LDG.E.U16 R146, desc[UR18][R20.64] ;  /* 0x0000001214929981 */ /* 0x000ea2000c1e1500 */
[----:B------:R-:W-:-:S04]  /*4580*/  LOP3.LUT R106, R39, 0x4, RZ, 0xfc, !PT ;  /* 0x00000004276a7812 */ /* 0x000fc800078efcff */
[----:B------:R-:W-:Y:S02]  /*4590*/  ISETP.GE.AND P1, PT, R106, UR25, PT ;  /* 0x000000196a007c0c */ /* 0x000fe4000bf26270 */
[----:B------:R-:W-:Y:S02]  /*45a0*/  LOP3.LUT R106, R39, 0x6, RZ, 0xfc, !PT ;  /* 0x00000006276a7812 */ /* 0x000fe400078efcff */
[----:B------:R-:W-:Y:S02]  /*45b0*/  ISETP.GE.AND P4, PT, R121, UR25, PT ;  /* 0x0000001979007c0c */ /* 0x000fe4000bf86270 */
[----:B------:R-:W-:Y:S01]  /*45c0*/  ISETP.GE.AND P2, PT, R106, UR25, PT ;  /* 0x000000196a007c0c */ /* 0x000fe2000bf46270 */
[C---:B------:R-:W-:Y:S01]  /*45d0*/  IMAD.WIDE R28, R141.reuse, 0x2, R28 ;  /* 0x000000028d1c7825 */ /* 0x040fe200078e021c */
[----:B------:R-:W-:Y:S02]  /*45e0*/  PRMT R165, RZ, 0x7610, R165 ;  /* 0x00007610ffa57816 */ /* 0x000fe400000000a5 */
[----:B------:R-:W-:Y:S01]  /*45f0*/  PRMT R142, RZ, 0x7610, R142 ;  /* 0x00007610ff8e7816 */ /* 0x000fe2000000008e */
[----:B------:R-:W-:Y:S01]  /*4600*/  IMAD.WIDE R86, R141, 0x2, R86 ;  /* 0x000000028d567825 */ /* 0x000fe200078e0256 */
[----:B------:R-:W-:-:S03]  /*4610*/  PRMT R126, RZ, 0x7610, R126 ;  /* 0x00007610ff7e7816 */ /* 0x000fc6000000007e */
[----:B------:R-:W-:Y:S01]  /*4620*/  IMAD.WIDE R84, R141, 0x2, R84 ;  /* 0x000000028d547825 */ /* 0x000fe200078e0254 */
[C---:B------:R-:W-:Y:S01]  /*4630*/  LOP3.LUT R114, R39.reuse, 0xc, RZ, 0xfc, !PT ;  /* 0x0000000c27727812 */ /* 0x040fe200078efcff */
[----:B------:R-:W2:Y:S01]  /*4640*/  @!P4 LDG.E.U16 R165, desc[UR18][R28.64] ;  /* 0x000000121ca5c981 */ /* 0x000ea2000c1e1500 */
[----:B------:R-:W-:Y:S02]  /*4650*/  LEA.HI R116, R38, 0xe, RZ, 0x1a ;  /* 0x0000000e26747811 */ /* 0x000fe400078fd0ff */
[----:B------:R-:W-:Y:S01]  /*4660*/  LOP3.LUT R106, R39, 0x16, RZ, 0xfc, !PT ;  /* 0x00000016276a7812 */ /* 0x000fe200078efcff */
[----:B------:R-:W2:Y:S01]  /*4670*/  @!P1 LDG.E.U16 R142, desc[UR18][R86.64] ;  /* 0x00000012568e9981 */ /* 0x000ea2000c1e1500 */
[----:B------:R-:W-:Y:S02]  /*4680*/  ISETP.GE.AND P4, PT, R114, UR25, PT ;  /* 0x0000001972007c0c */ /* 0x000fe4000bf86270 */
[----:B------:R-:W-:Y:S01]  /*4690*/  ISETP.GE.AND P3, PT, R116, UR25, PT ;  /* 0x0000001974007c0c */ /* 0x000fe2000bf66270 */
[----:B------:R-:W2:Y:S01]  /*46a0*/  @!P2 LDG.E.U16 R126, desc[UR18][R84.64] ;  /* 0x00000012547ea981 */ /* 0x000ea2000c1e1500 */
[----:B------:R-:W-:-:S02]  /*46b0*/  ISETP.GE.AND P1, PT, R106, UR25, PT ;  /* 0x000000196a007c0c */ /* 0x000fc4000bf26270 */
[----:B------:R-:W-:Y:S01]  /*46c0*/  ISETP.GE.AND P2, PT, R129, UR25, PT ;  /* 0x0000001981007c0c */ /* 0x000fe2000bf46270 */
[C---:B------:R-:W-:Y:S01]  /*46d0*/  IMAD.WIDE R82, R141.reuse, 0x2, R82 ;  /* 0x000000028d527825 */ /* 0x040fe200078e0252 */
[----:B------:R-:W-:Y:S02]  /*46e0*/  PRMT R140, RZ, 0x7610, R140 ;  /* 0x00007610ff8c7816 */ /* 0x000fe4000000008c */
[----:B------:R-:W-:Y:S01]  /*46f0*/  PRMT R124, RZ, 0x7610, R124 ;  /* 0x00007610ff7c7816 */ /* 0x000fe2000000007c */
[C---:B------:R-:W-:Y:S01]  /*4700*/  IMAD.WIDE R98, R141.reuse, 0x2, R98 ;  /* 0x000000028d627825 */ /* 0x040fe200078e0262 */
[----:B------:R-:W-:Y:S02]  /*4710*/  PRMT R138, RZ, 0x7610, R138 ;  /* 0x00007610ff8a7816 */ /* 0x000fe4000000008a */
[----:B------:R-:W-:Y:S01]  /*4720*/  PRMT R122, RZ, 0x7610, R122 ;  /* 0x00007610ff7a7816 */ /* 0x000fe2000000007a */
[----:B------:R-:W-:Y:S01]  /*4730*/  IMAD.WIDE R92, R141, 0x2, R92 ;  /* 0x000000028d5c7825 */ /* 0x000fe200078e025c */
[----:B------:R-:W-:Y:S01]  /*4740*/  LOP3.LUT R106, R39, 0x1c, RZ, 0xfc, !PT ;  /* 0x0000001c276a7812 */ /* 0x000fe200078efcff */
[----:B------:R-:W2:Y:S02]  /*4750*/  @!P4 LDG.E.U16 R140, desc[UR18][R98.64] ;  /* 0x00000012628cc981 */ /* 0x000ea4000c1e1500 */
[----:B------:R-:W-:Y:S01]  /*4760*/  IMAD.WIDE R42, R141, 0x2, R42 ;  /* 0x000000028d2a7825 */ /* 0x000fe200078e022a */
[----:B------:R-:W-:Y:S01]  /*4770*/  LEA.HI R114, R38, 0x1e, RZ, 0x1a ;  /* 0x0000001e26727811 */ /* 0x000fe200078fd0ff */
[----:B------:R-:W2:Y:S01]  /*4780*/  @!P3 LDG.E.U16 R124, desc[UR18][R82.64] ;  /* 0x00000012527cb981 */ /* 0x000ea2000c1e1500 */
[----:B------:R-:W-:-:S02]  /*4790*/  ISETP.GE.AND P4, PT, R106, UR25, PT ;  /* 0x000000196a007c0c */ /* 0x000fc4000bf86270 */
        /* <DEDUP_REMOVED lines=12> */
[----:B------:R-:W2:Y:S03]  /*4860*/  @!P4 LDG.E.U16 R136, desc[UR18][R32.64] ;  /* 0x000000122088c981 */ /* 0x000ea6000c1e1500 */
[----:B------:R-:W-:Y:S01]  /*4870*/  IMAD.WIDE R26, R141, 0x2, R26 ;  /* 0x000000028d1a7825 */ /* 0x000fe200078e021a */
        /* <DEDUP_REMOVED lines=29> */
[----:B------:R-:W-:-:S03]  /*4a50*/  IMAD.WIDE R6, R141, 0x2, R6 ;  /* 0x000000028d067825 */ /* 0x000fc600078e0206 */
[----:B------:R-:W2:Y:S01]  /*4a60*/  @!P2 LDG.E.U16 R128, desc[UR18][R4.64] ;  /* 0x000000120480a981 */ /* 0x000ea2000c1e1500 */
[----:B------:R-:W-:-:S03]  /*4a70*/  IMAD.WIDE R10, R141, 0x2, R10 ;  /* 0x000000028d0a7825 */ /* 0x000fc600078e020a */
[----:B------:R-:W2:Y:S04]  /*4a80*/  @!P3 LDG.E.U16 R143, desc[UR18][R6.64] ;  /* 0x00000012068fb981 */ /* 0x000ea8000c1e1500 */
[----:B------:R-:W2:Y:S04]  /*4a90*/  @!P4 LDG.E.U16 R114, desc[UR18][R10.64] ;  /* 0x000000120a72c981 */ /* 0x000ea8000c1e1500 */
[----:B------:R-:W2:Y:S01]  /*4aa0*/  @!P1 LDG.E.U16 R106, desc[UR18][R48.64] ;  /* 0x00000012306a9981 */ /* 0x000ea2000c1e1500 */
[----:B------:R-:W-:Y:S01]  /*4ab0*/  BAR.SYNC.DEFER_BLOCKING 0x0 ;  /* 0x0000000000007b1d */ /* 0x000fe20000010000 */
[----:B------:R-:W-:Y:S01]  /*4ac0*/  ISETP.GE.AND P1, PT, R36, UR25, PT ;  /* 0x0000001924007c0c */ /* 0x000fe2000bf26270 */
[----:B------:R-:W-:Y:S01]  /*4ad0*/  IMAD.WIDE R58, R107, 0x2, R58 ;  /* 0x000000026b3a7825 */ /* 0x000fe200078e023a */
[----:B------:R-:W-:-:S02]  /*4ae0*/  PRMT R152, RZ, 0x7610, R152 ;  /* 0x00007610ff987816 */ /* 0x000fc40000000098 */
[----:B------:R-:W-:Y:S01]  /*4af0*/  PRMT R156, RZ, 0x7610, R156 ;  /* 0x00007610ff9c7816 */ /* 0x000fe2000000009c */
[----:B------:R-:W-:Y:S01]  /*4b00*/  IMAD.WIDE R64, R107, 0x2, R64 ;  /* 0x000000026b407825 */ /* 0x000fe200078e0240 */
[----:B------:R-:W-:-:S03]  /*4b10*/  PRMT R154, RZ, 0x7610, R154 ;  /* 0x00007610ff9a7816 */ /* 0x000fc6000000009a */
[----:B------:R-:W-:Y:S01]  /*4b20*/  IMAD.WIDE R72, R107, 0x2, R72 ;  /* 0x000000026b487825 */ /* 0x000fe200078e0248 */
[----:B------:R-:W-:-:S03]  /*4b30*/  PRMT R158, RZ, 0x7610, R158 ;  /* 0x00007610ff9e7816 */ /* 0x000fc6000000009e */
[----:B------:R-:W-:-:S04]  /*4b40*/  IMAD.WIDE R80, R107, 0x2, R80 ;  /* 0x000000026b507825 */ /* 0x000fc800078e0250 */
[----:B------:R-:W-:-:S04]  /*4b50*/  IMAD.WIDE R56, R107, 0x2, R56 ;  /* 0x000000026b387825 */ /* 0x000fc800078e0238 */
[----:B------:R-:W-:-:S04]  /*4b60*/  IMAD.WIDE R62, R107, 0x2, R62 ;  /* 0x000000026b3e7825 */ /* 0x000fc800078e023e */
[----:B------:R-:W-:-:S04]  /*4b70*/  IMAD.WIDE R70, R107, 0x2, R70 ;  /* 0x000000026b467825 */ /* 0x000fc800078e0246 */
[----:B------:R-:W-:-:S04]  /*4b80*/  IMAD.WIDE R78, R107, 0x2, R78 ;  /* 0x000000026b4e7825 */ /* 0x000fc800078e024e */
[----:B------:R-:W-:-:S04]  /*4b90*/  IMAD.WIDE R54, R107, 0x2, R54 ;  /* 0x000000026b367825 */ /* 0x000fc800078e0236 */
[C---:B------:R-:W-:Y:S01]  /*4ba0*/  IMAD.WIDE R60, R107.reuse, 0x2, R60 ;  /* 0x000000026b3c7825 */ /* 0x040fe200078e023c */
[----:B------:R-:W2:Y:S03]  /*4bb0*/  @!P1 LDG.E.U16 R156, desc[UR18][R54.64] ;  /* 0x00000012369c9981 */ /* 0x000ea6000c1e1500 */
[C---:B------:R-:W-:Y:S01]  /*4bc0*/  IMAD.WIDE R68, R107.reuse, 0x2, R68 ;  /* 0x000000026b447825 */ /* 0x040fe200078e0244 */
[----:B------:R-:W2:Y:S03]  /*4bd0*/  @!P1 LDG.E.U16 R152, desc[UR18][R60.64] ;  /* 0x000000123c989981 */ /* 0x000ea6000c1e1500 */
[----:B------:R-:W-:-:S04]  /*4be0*/  IMAD.WIDE R76, R107, 0x2, R76 ;  /* 0x000000026b4c7825 */ /* 0x000fc800078e024c */
[----:B------:R-:W-:-:S04]  /*4bf0*/  IMAD.WIDE R44, R107, 0x2, R44 ;  /* 0x000000026b2c7825 */ /* 0x000fc800078e022c */
[C---:B------:R-:W-:Y:S01]  /*4c00*/  IMAD.WIDE R46, R107.reuse, 0x2, R46 ;  /* 0x000000026b2e7825 */ /* 0x040fe200078e022e */
[----:B------:R-:W2:Y:S03]  /*4c10*/  @!P1 LDG.E.U16 R158, desc[UR18][R44.64] ;  /* 0x000000122c9e9981 */ /* 0x000ea6000c1e1500 */
[C---:B------:R-:W-:Y:S01]  /*4c20*/  IMAD.WIDE R66, R107.reuse, 0x2, R66 ;  /* 0x000000026b427825 */ /* 0x040fe200078e0242 */
[----:B------:R-:W2:Y:S03]  /*4c30*/  @!P1 LDG.E.U16 R154, desc[UR18][R46.64] ;  /* 0x000000122e9a9981 */ /* 0x000ea6000c1e1500 */
[----:B------:R-:W-:Y:S01]  /*4c40*/  IMAD.WIDE R74, R107, 0x2, R74 ;  /* 0x000000026b4a7825 */ /* 0x000fe200078e024a */
[----:B---3--:R0:W-:Y:S04]  /*4c50*/  STS.U16 [R112+UR6+0x2000], R149 ;  /* 0x0020009570007988 */ /* 0x0081e80008000406 */
[----:B----4-:R1:W-:Y:S04]  /*4c60*/  STS.U16 [R112+UR6+0x2400], R157 ;  /* 0x0024009d70007988 */ /* 0x0103e80008000406 */
[----:B-----5:R3:W-:Y:S01]  /*4c70*/  STS.U16 [R112+UR6+0x2c00], R151 ;  /* 0x002c009770007988 */ /* 0x0207e20008000406 */
[----:B0-----:R-:W-:-:S03]  /*4c80*/  PRMT R149, RZ, 0x7610, R149 ;  /* 0x00007610ff957816 */ /* 0x001fc60000000095 */
[----:B--2---:R0:W-:Y:S01]  /*4c90*/  STS.U16 [R112+UR6+0x2800], R153 ;  /* 0x0028009970007988 */ /* 0x0041e20008000406 */
[----:B-1----:R-:W-:-:S03]  /*4ca0*/  PRMT R157, RZ, 0x7610, R157 ;  /* 0x00007610ff9d7816 */ /* 0x002fc6000000009d */
[----:B------:R-:W2:Y:S01]  /*4cb0*/  @!P1 LDG.E.U16 R149, desc[UR18][R78.64] ;  /* 0x000000124e959981 */ /* 0x000ea2000c1e1500 */
[----:B---3--:R-:W-:-:S03]  /*4cc0*/  PRMT R151, RZ, 0x7610, R151 ;  /* 0x00007610ff977816 */ /* 0x008fc60000000097 */
[----:B------:R-:W-:Y:S01]  /*4cd0*/  STS.U16 [R112+UR6+0x3000], R163 ;  /* 0x003000a370007988 */ /* 0x000fe20008000406 */
[----:B0-----:R-:W-:-:S03]  /*4ce0*/  PRMT R153, RZ, 0x7610, R153 ;  /* 0x00007610ff997816 */ /* 0x001fc60000000099 */
[----:B------:R-:W3:Y:S04]  /*4cf0*/  @!P1 LDG.E.U16 R151, desc[UR18][R72.64] ;  /* 0x0000001248979981 */ /* 0x000ee8000c1e1500 */
[----:B------:R0:W-:Y:S04]  /*4d00*/  STS.U16 [R112+UR6+0x3800], R148 ;  /* 0x0038009470007988 */ /* 0x0001e80008000406 */
[----:B------:R-:W4:Y:S04]  /*4d10*/  @!P1 LDG.E.U16 R153, desc[UR18][R70.64] ;  /* 0x0000001246999981 */ /* 0x000f28000c1e1500 */
[----:B------:R-:W5:Y:S04]  /*4d20*/  @!P1 LDG.E.U16 R157, desc[UR18][R62.64] ;  /* 0x000000123e9d9981 */ /* 0x000f68000c1e1500 */
[----:B------:R1:W-:Y:S04]  /*4d30*/  STS.U16 [R112+UR6+0x3400], R144 ;  /* 0x0034009070007988 */ /* 0x0003e80008000406 */
[----:B------:R-:W-:Y:S01]  /*4d40*/  STS.U16 [R112+UR6+0x3c00], R150 ;  /* 0x003c009670007988 */ /* 0x000fe20008000406 */
[----:B0-----:R-:W-:-:S03]  /*4d50*/  PRMT R148, RZ, 0x7610, R148 ;  /* 0x00007610ff947816 */ /* 0x001fc60000000094 */
[----:B------:R0:W-:Y:S04]  /*4d60*/  STS.U16 [R110+UR6+0x2100], R147 ;  /* 0x002100936e007988 */ /* 0x0001e80008000406 */
[----:B------:R0:W-:Y:S01]  /*4d70*/  STS.U16 [R110+UR6+0x2500], R155 ;  /* 0x0025009b6e007988 */ /* 0x0001e20008000406 */
[----:B-1----:R-:W-:-:S03]  /*4d80*/  PRMT R144, RZ, 0x7610, R144 ;  /* 0x00007610ff907816 */ /* 0x002fc60000000090 */
[----:B------:R1:W-:Y:S01]  /*4d90*/  STS.U16 [R110+UR6+0x2900], R159 ;  /* 0x0029009f6e007988 */ /* 0x0003e20008000406 */
[----:B0-----:R-:W-:-:S03]  /*4da0*/  PRMT R147, RZ, 0x7610, R147 ;  /* 0x00007610ff937816 */ /* 0x001fc60000000093 */
[----:B------:R0:W-:Y:S01]  /*4db0*/  STS.U16 [R110+UR6+0x2d00], R161 ;  /* 0x002d00a16e007988 */ /* 0x0001e20008000406 */
[----:B------:R-:W-:-:S03]  /*4dc0*/  PRMT R155, RZ, 0x7610, R155 ;  /* 0x00007610ff9b7816 */ /* 0x000fc6000000009b */
[----:B------:R0:W-:Y:S01]  /*4dd0*/  STS.U16 [R110+UR6+0x3500], R146 ;  /* 0x003500926e007988 */ /* 0x0001e20008000406 */
[----:B-1----:R-:W-:Y:S02]  /*4de0*/  PRMT R159, RZ, 0x7610, R159 ;  /* 0x00007610ff9f7816 */ /* 0x002fe4000000009f */
[----:B------:R-:W-:Y:S01]  /*4df0*/  PRMT R150, RZ, 0x7610, R150 ;  /* 0x00007610ff967816 */ /* 0x000fe20000000096 */
[----:B------:R-:W2:Y:S01]  /*4e00*/  @!P1 LDG.E.U16 R147, desc[UR18][R80.64] ;  /* 0x0000001250939981 */ /* 0x000ea2000c1e1500 */
[----:B0-----:R-:W-:-:S03]  /*4e10*/  PRMT R161, RZ, 0x7610, R161 ;  /* 0x00007610ffa17816 */ /* 0x001fc600000000a1 */
[----:B------:R-:W4:Y:S01]  /*4e20*/  @!P1 LDG.E.U16 R155, desc[UR18][R64.64] ;  /* 0x00000012409b9981 */ /* 0x000f22000c1e1500 */
[----:B------:R-:W-:-:S03]  /*4e30*/  PRMT R146, RZ, 0x7610, R146 ;  /* 0x00007610ff927816 */ /* 0x000fc60000000092 */
[----:B------:R-:W5:Y:S04]  /*4e40*/  @!P1 LDG.E.U16 R159, desc[UR18][R58.64] ;  /* 0x000000123a9f9981 */ /* 0x000f68000c1e1500 */
[----:B------:R-:W5:Y:S04]  /*4e50*/  @!P1 LDG.E.U16 R161, desc[UR18][R56.64] ;  /* 0x0000001238a19981 */ /* 0x000f68000c1e1500 */
[----:B------:R-:W5:Y:S04]  /*4e60*/  @!P1 LDG.E.U16 R144, desc[UR18][R76.64] ;  /* 0x000000124c909981 */ /* 0x000f68000c1e1500 */
[----:B------:R-:W5:Y:S04]  /*4e70*/  @!P1 LDG.E.U16 R148, desc[UR18][R68.64] ;  /* 0x0000001244949981 */ /* 0x000f68000c1e1500 */
[----:B------:R-:W5:Y:S04]  /*4e80*/  @!P1 LDG.E.U16 R146, desc[UR18][R74.64] ;  /* 0x000000124a929981 */ /* 0x000f68000c1e1500 */
[----:B------:R-:W5:Y:S04]  /*4e90*/  @!P1 LDG.E.U16 R150, desc[UR18][R66.64] ;  /* 0x0000001242969981 */ /* 0x000f68000c1e1500 */
        /* <DEDUP_REMOVED lines=19> */
[----:B------:R-:W-:-:S04]  /*4fd0*/  ULEA UR8, UR9, UR6, 0x3 ;  /* 0x0000000609087291 */ /* 0x000fc8000f8e18ff */
[----:B------:R-:W-:Y:S01]  /*4fe0*/  UIADD3 UR8, UPT, UPT, UR8, 0x6000, URZ ;  /* 0x0000600008087890 */ /* 0x000fe2000fffe0ff */
[----:B---3--:R0:W-:Y:S04]  /*4ff0*/  STS.U16 [R112+UR6+0x5400], R151 ;  /* 0x0054009770007988 */ /* 0x0081e80008000406 */
[----:B--2---:R0:W-:Y:S04]  /*5000*/  STS.U16 [R112+UR6+0x5000], R147 ;  /* 0x0050009370007988 */ /* 0x0041e80008000406 */
[----:B----4-:R0:W-:Y:S04]  /*5010*/  STS.U16 [R112+UR6+0x5800], R155 ;  /* 0x0058009b70007988 */ /* 0x0101e80008000406 */
[----:B-----5:R0:W-:Y:S04]  /*5020*/  STS.U16 [R112+UR6+0x5c00], R159 ;  /* 0x005c009f70007988 */ /* 0x0201e80008000406 */
        /* <DEDUP_REMOVED lines=12> */
[----:B------:R1:W-:Y:S06]  /*50f0*/  MEMBAR.ALL.CTA ;  /* 0x0000000000007992 */ /* 0x0003ec0000008000 */
[----:B-1----:R-:W1:Y:S02]  /*5100*/  FENCE.VIEW.ASYNC.S ;  /* 0x00000000000073c6 */ /* 0x002e640000000000 */
[----:B-1----:R-:W-:Y:S06]  /*5110*/  BAR.SYNC.DEFER_BLOCKING 0x0 ;  /* 0x0000000000007b1d */ /* 0x002fec0000010000 */
[----:B------:R-:W-:-:S00]  /*5120*/  MEMBAR.ALL.CTA ;  /* 0x0000000000007992 */ /* 0x000fc00000008000 */
[----:B------:R-:W-:Y:S06]  /*5130*/  MEMBAR.ALL.GPU ;  /* 0x0000000000007992 */ /* 0x000fec000000a000 */
[----:B------:R-:W-:-:S00]  /*5140*/  ERRBAR ;  /* 0x00000000000079ab */ /* 0x000fc00000000000 */
[----:B------:R-:W-:Y:S08]  /*5150*/  CGAERRBAR ;  /* 0x00000000000075ab */ /* 0x000ff00000000000 */
[----:B------:R-:W-:Y:S06]  /*5160*/  UCGABAR_ARV ;  /* 0x00000000000079c7 */ /* 0x000fec0008000000 */
[----:B------:R-:W-:Y:S01]  /*5170*/  UCGABAR_WAIT ;  /* 0x0000000000007dc7 */ /* 0x000fe20008000000 */
[----:B------:R-:W-:Y:S01]  /*5180*/  CCTL.IVALL ;  /* 0x00000000ff00798f */ /* 0x000fe20002000000 */
[----:B0-----:R-:W-:Y:S05]  /*5190*/  @P0 BRA `(.L_x_15) ;  /* 0x0000000000440947 */ /* 0x001fea0003800000 */
[----:B------:R-:W-:Y:S01]  /*51a0*/  UMOV UR11, 0x40004040 ;  /* 0x40004040000b7882 */ /* 0x000fe20000000000 */
[----:B------:R-:W-:Y:S01]  /*51b0*/  UMOV UR13, 0x40004040 ;  /* 0x40004040000d7882 */ /* 0x000fe20000000000 */
[----:B------:R-:W-:Y:S01]  /*51c0*/  UMOV UR30, 0x0 ;  /* 0x00000000001e7882 */ /* 0x000fe20000000000 */
[----:B------:R-:W-:Y:S01]  /*51d0*/  UMOV UR31, 0x8108010 ;  /* 0x08108010001f7882 */ /* 0x000fe20000000000 */
[----:B------:R-:W-:Y:S01]  /*51e0*/  UMOV UR32, 0x0 ;  /* 0x0000000000207882 */ /* 0x000fe20000000000 */
[----:B------:R-:W-:Y:S01]  /*51f0*/  UMOV UR33, 0x8108010 ;  /* 0x0810801000217882 */ /* 0x000fe20000000000 */
[----:B------:R-:W-:Y:S01]  /*5200*/  UMOV UR34, 0x0 ;  /* 0x0000000000227882 */ /* 0x000fe20000000000 */
[----:B------:R-:W-:Y:S01]  /*5210*/  UMOV UR35, 0x8108010 ;  /* 0x0810801000237882 */ /* 0x000fe20000000000 */
[----:B------:R0:W-:Y:S01]  /*5220*/  UTCHMMA.2CTA gdesc[UR10], gdesc[UR12], tmem[UR24], tmem[UR30], idesc[UR31], UPT ;  /* 0x00ff1e0c0a0075ea */ /* 0x0001e2000ba00018 */
        /* <DEDUP_REMOVED lines=8> */
.L_x_15:
[----:B------:R-:W-:Y:S01]  /*52b0*/  UIADD3 UR9, UPT, UPT, UR9, 0x1, URZ ;  /* 0x0000000109097890 */ /* 0x000fe2000fffe0ff */
[----:B------:R-:W-:Y:S01]  /*52c0*/  VIADD R104, R104, 0xffffffff ;  /* 0xffffffff68687836 */ /* 0x000fe20000000000 */
[----:B------:R-:W-:Y:S02]  /*52d0*/  UIADD3 UR25, UPT, UPT, UR25, -0x40, URZ ;  /* 0xffffffc019197890 */ /* 0x000fe4000fffe0ff */
[----:B------:R-:W-:Y:S02]  /*52e0*/  UISETP.GT.AND UP1, UPT, UR9, 0x1, UPT ;  /* 0x000000010900788c */ /* 0x000fe4000bf24270 */
[----:B------:R-:W-:Y:S02]  /*52f0*/  ISETP.NE.U32.AND P1, PT, R104, RZ, PT ;  /* 0x000000ff6800720c */ /* 0x000fe40003f25070 */
[----:B0-----:R-:W-:Y:S02]  /*5300*/  USEL UR4, URZ, 0x1, !UP1 ;  /* 0x00000001ff047887 */ /* 0x001fe4000c800000 */
[----:B------:R-:W-:-:S02]  /*5310*/  USEL UR9, UR9, URZ, !UP1 ;  /* 0x000000ff09097287 */ /* 0x000fc4000c800000 */
[----:B------:R-:W-:-:S03]  /*5320*/  ULOP3.LUT UR11, UR5, UR4, URZ, 0x3c, !UPT ;  /* 0x00000004050b7292 */ /* 0x000fc6000f8e3cff */
[----:B------:R-:W-:-:S04]  /*5330*/  UMOV UR4, UR5 ;  /* 0x0000000500047c82 */ /* 0x000fc80008000000 */
[----:B------:R-:W-:Y:S01]  /*5340*/  UMOV UR5, UR11 ;  /* 0x0000000b00057c82 */ /* 0x000fe20008000000 */
[----:B------:R-:W-:Y:S05]  /*5350*/  @P1 BRA `(.L_x_16) ;  /* 0xffffffec008c1947 */ /* 0x000fea000383ffff */
.L_x_13:
[----:B------:R-:W-:-:S13]  /*5360*/  ISETP.GE.AND P0, PT, R108, 0x40, PT ;  /* 0x000000406c00780c */ /* 0x000fda0003f06270 */
[----:B------:R-:W-:Y:S05]  /*5370*/  @!P0 BRA `(.L_x_17) ;  /* 0x0000000000108947 */ /* 0x000fea0003800000 */
[----:B------:R-:W-:-:S06]  /*5380*/  USHF.L.U32 UR4, UR4, 0x1f, URZ ;  /* 0x0000001f04047899 */ /* 0x000fcc00080006ff */
[----:B------:R-:W-:-:S04]  /*5390*/  IMAD.U32 R4, RZ, RZ, UR4 ;  /* 0x00000004ff047e24 */ /* 0x000fc8000f8e00ff */
[----:B------:R-:W1:Y:S02]  /*53a0*/  SYNCS.PHASECHK.TRANS64.TRYWAIT P0, [UR8], R4 ;  /* 0x00000004ff0075a7 */ /* 0x000e640008001108 */
[----:B-1----:R-:W-:Y:S05]  /*53b0*/  @!P0 BRA `(.L_x_18) ;  /* 0x0000001000e48947 */ /* 0x002fea0003800000 */
.L_x_17:
[----:B------:R-:W-:Y:S01]  /*53c0*/  BAR.SYNC.DEFER_BLOCKING 0x0 ;  /* 0x0000000000007b1d */ /* 0x000fe20000010000 */
[C---:B------:R-:W-:Y:S02]  /*53d0*/  LOP3.LUT P0, RZ, R38.reuse, 0x7f, RZ, 0xc0, !PT ;  /* 0x0000007f26ff7812 */ /* 0x040fe4000780c0ff */
[----:B------:R-:W-:-:S03]  /*53e0*/  LOP3.LUT R45, R38, 0x40, RZ, 0xc0, !PT ;  /* 0x00000040262d7812 */ /* 0x000fc600078ec0ff */
[----:B0-----:R-:W0:Y:S01]  /*53f0*/  LDCU.128 UR8, c[0x0][0x390] ;  /* 0x00007200ff0877ac */ /* 0x001e220008000c00 */
[C---:B------:R-:W-:Y:S01]  /*5400*/  LEA R41, R45.reuse, UR6, 0x6 ;  /* 0x000000062d297c11 */ /* 0x040fe2000f8e30ff */
[----:B------:R-:W1:Y:S04]  /*5410*/  LDCU UR4, c[0x0][0x3b4] ;  /* 0x00007680ff0477ac */ /* 0x000e680008000800 */
[----:B------:R-:W-:Y:S01]  /*5420*/  IMAD R36, R36, 0x10, R41 ;  /* 0x0000001024247824 */ /* 0x000fe200078e0229 */
[----:B------:R-:W2:Y:S03]  /*5430*/  LDCU UR5, c[0x0][0x3b8] ;  /* 0x00007700ff0577ac */ /* 0x000ea60008000800 */
[----:B------:R-:W-:Y:S01]  /*5440*/  IMAD R48, R45, -0x20, R36 ;  /* 0xffffffe02d307824 */ /* 0x000fe200078e0224 */
[----:B------:R-:W3:Y:S02]  /*5450*/  @!P0 SYNCS.CCTL.IV [UR6+0x6000] ;  /* 0x00600000ff0089b1 */ /* 0x000ee40008000006 */
[----:B---3--:R-:W-:Y:S06]  /*5460*/  BAR.SYNC.DEFER_BLOCKING 0x0 ;  /* 0x0000000000007b1d */ /* 0x008fec0000010000 */
[----:B------:R-:W3:Y:S01]  /*5470*/  LDTM.x32 R4, tmem[UR7] ;  /* 0x00000007000479ee */ /* 0x000ee200082c0000 */
[----:B------:R-:W4:Y:S01]  /*5480*/  @!P0 SYNCS.CCTL.IV [UR6+0x6008] ;  /* 0x00600800ff0089b1 */ /* 0x000f220008000006 */
[----:B------:R-:W-:Y:S01]  /*5490*/  NOP ;  /* 0x0000000000007918 */ /* 0x000fe20000000000 */
[C---:B0-----:R-:W-:Y:S01]  /*54a0*/  ISETP.GE.AND P0, PT, R2.reuse, UR10, PT ;  /* 0x0000000a02007c0c */ /* 0x041fe2000bf06270 */
[----:B-1----:R-:W-:Y:S01]  /*54b0*/  IMAD R2, R2, UR4, RZ ;  /* 0x0000000402027c24 */ /* 0x002fe2000f8e02ff */
[----:B---3--:R-:W-:-:S02]  /*54c0*/  F2FP.F16.F32.PACK_AB R4, R6, R4 ;  /* 0x000000040604723e */ /* 0x008fc400000000ff */
[----:B------:R-:W-:Y:S02]  /*54d0*/  F2FP.F16.F32.PACK_AB R40, R7, R5 ;  /* 0x000000050728723e */ /* 0x000fe400000000ff */
[----:B------:R-:W-:Y:S02]  /*54e0*/  F2FP.F16.F32.PACK_AB R5, R10, R8 ;  /* 0x000000080a05723e */ /* 0x000fe400000000ff */
[----:B------:R-:W-:Y:S02]  /*54f0*/  F2FP.F16.F32.PACK_AB R41, R11, R9 ;  /* 0x000000090b29723e */ /* 0x000fe400000000ff */
[----:B------:R-:W-:Y:S02]  /*5500*/  F2FP.F16.F32.PACK_AB R6, R14, R12 ;  /* 0x0000000c0e06723e */ /* 0x000fe400000000ff */
[----:B------:R-:W-:Y:S02]  /*5510*/  F2FP.F16.F32.PACK_AB R42, R15, R13 ;  /* 0x0000000d0f2a723e */ /* 0x000fe400000000ff */
[----:B------:R-:W-:-:S02]  /*5520*/  F2FP.F16.F32.PACK_AB R7, R18, R16 ;  /* 0x000000101207723e */ /* 0x000fc400000000ff */
[----:B------:R-:W-:Y:S02]  /*5530*/  F2FP.F16.F32.PACK_AB R43, R19, R17 ;  /* 0x00000011132b723e */ /* 0x000fe400000000ff */
[----:B------:R-:W-:Y:S01]  /*5540*/  LEA R16, P1, R2, UR8, 0x1 ;  /* 0x0000000802107c11 */ /* 0x000fe2000f8208ff */
[----:B----4-:R0:W-:Y:S01]  /*5550*/  STS.128 [R36], R4 ;  /* 0x0000000424007388 */ /* 0x0101e20000000c00 */
[----:B------:R-:W-:Y:S02]  /*5560*/  F2FP.F16.F32.PACK_AB R20, R22, R20 ;  /* 0x000000141614723e */ /* 0x000fe400000000ff */
[----:B------:R-:W-:Y:S01]  /*5570*/  LEA.HI.X.SX32 R2, R2, UR9, 0x1, P1 ;  /* 0x0000000902027c11 */ /* 0x000fe200088f0eff */
[----:B------:R-:W-:Y:S01]  /*5580*/  STS.128 [R36+0x800], R40 ;  /* 0x0008002824007388 */ /* 0x000fe20000000c00 */
[----:B------:R-:W-:Y:S02]  /*5590*/  F2FP.F16.F32.PACK_AB R44, R23, R21 ;  /* 0x00000015172c723e */ /* 0x000fe400000000ff */
[----:B------:R-:W-:Y:S01]  /*55a0*/  F2FP.F16.F32.PACK_AB R21, R26, R24 ;  /* 0x000000181a15723e */ /* 0x000fe200000000ff */
[----:B------:R-:W-:Y:S01]  /*55b0*/  BAR.SYNC.DEFER_BLOCKING 0x0 ;  /* 0x0000000000007b1d */ /* 0x000fe20000010000 */
[----:B------:R-:W-:-:S02]  /*55c0*/  F2FP.F16.F32.PACK_AB R45, R27, R25 ;  /* 0x000000191b2d723e */ /* 0x000fc400000000ff */
[----:B------:R-:W-:Y:S02]  /*55d0*/  F2FP.F16.F32.PACK_AB R22, R30, R28 ;  /* 0x0000001c1e16723e */ /* 0x000fe400000000ff */
[----:B------:R-:W-:Y:S02]  /*55e0*/  F2FP.F16.F32.PACK_AB R46, R31, R29 ;  /* 0x0000001d1f2e723e */ /* 0x000fe400000000ff */
[----:B------:R-:W-:Y:S02]  /*55f0*/  F2FP.F16.F32.PACK_AB R23, R34, R32 ;  /* 0x000000202217723e */ /* 0x000fe400000000ff */
[C---:B0-----:R-:W-:Y:S02]  /*5600*/  LOP3.LUT R5, R0.reuse, R39, RZ, 0xfc, !PT ;  /* 0x0000002700057212 */ /* 0x041fe400078efcff */
[----:B------:R-:W-:Y:S02]  /*5610*/  F2FP.F16.F32.PACK_AB R47, R35, R33 ;  /* 0x00000021232f723e */ /* 0x000fe400000000ff */
[C---:B------:R-:W-:Y:S01]  /*5620*/  ISETP.LT.AND P3, PT, R5.reuse, UR11, !P0 ;  /* 0x0000000b05007c0c */ /* 0x040fe2000c761270 */
[----:B--2---:R-:W-:Y:S01]  /*5630*/  IMAD R5, R5, UR5, RZ ;  /* 0x0000000505057c24 */ /* 0x004fe2000f8e02ff */
[----:B------:R-:W-:-:S02]  /*5640*/  LOP3.LUT R11, R0, 0x2, R39, 0xfe, !PT ;  /* 0x00000002000b7812 */ /* 0x000fc400078efe27 */
[C-C-:B------:R-:W-:Y:S02]  /*5650*/  LOP3.LUT R17, R0.reuse, 0x4, R39.reuse, 0xfe, !PT ;  /* 0x0000000400117812 */ /* 0x140fe400078efe27 */
[----:B------:R-:W-:Y:S02]  /*5660*/  LEA R8, P4, R5, R16, 0x1 ;  /* 0x0000001005087211 */ /* 0x000fe400078808ff */
[C---:B------:R-:W-:Y:S01]  /*5670*/  ISETP.LT.AND P2, PT, R11.reuse, UR11, !P0 ;  /* 0x0000000b0b007c0c */ /* 0x040fe2000c741270 */
[----:B------:R-:W-:Y:S01]  /*5680*/  IMAD R11, R11, UR5, RZ ;  /* 0x000000050b0b7c24 */ /* 0x000fe2000f8e02ff */
[----:B------:R-:W-:Y:S01]  /*5690*/  LEA.HI.X.SX32 R9, R5, R2, 0x1, P4 ;  /* 0x0000000205097211 */ /* 0x000fe200020f0eff */
[----:B------:R-:W0:Y:S01]  /*56a0*/  LDS.128 R12, [R48] ;  /* 0x00000000300c7984 */ /* 0x000e220000000c00 */
[C---:B------:R-:W-:Y:S01]  /*56b0*/  ISETP.LT.AND P1, PT, R17.reuse, UR11, !P0 ;  /* 0x0000000b11007c0c */ /* 0x040fe2000c721270 */
[----:B------:R-:W-:Y:S01]  /*56c0*/  IMAD R17, R17, UR5, RZ ;  /* 0x0000000511117c24 */ /* 0x000fe2000f8e02ff */
[-C--:B------:R-:W-:Y:S01]  /*56d0*/  LEA R10, P5, R11, R16.reuse, 0x1 ;  /* 0x000000100b0a7211 */ /* 0x080fe200078a08ff */
[----:B------:R-:W-:Y:S01]  /*56e0*/  LDS.128 R4, [R48+0x1000] ;  /* 0x0010000030047984 */ /* 0x000fe20000000c00 */
[----:B------:R-:W-:Y:S01]  /*56f0*/  LOP3.LUT R25, R0, 0x6, R39, 0xfe, !PT ;  /* 0x0000000600197812 */ /* 0x000fe200078efe27 */
[----:B------:R-:W-:Y:S01]  /*5700*/  BAR.SYNC.DEFER_BLOCKING 0x0 ;  /* 0x0000000000007b1d */ /* 0x000fe20000010000 */
[----:B------:R-:W-:-:S02]  /*5710*/  LEA R18, P4, R17, R16, 0x1 ;  /* 0x0000001011127211 */ /* 0x000fc400078808ff */
[-C--:B------:R-:W-:Y:S02]  /*5720*/  LEA.HI.X.SX32 R11, R11, R2.reuse, 0x1, P5 ;  /* 0x000000020b0b7211 */ /* 0x080fe400028f0eff */
[----:B------:R-:W-:Y:S01]  /*5730*/  LEA.HI.X.SX32 R19, R17, R2, 0x1, P4 ;  /* 0x0000000211137211 */ /* 0x000fe200020f0eff */
[----:B------:R-:W-:Y:S01]  /*5740*/  IMAD R17, R25, UR5, RZ ;  /* 0x0000000519117c24 */ /* 0x000fe2000f8e02ff */
[----:B------:R-:W-:Y:S02]  /*5750*/  LOP3.LUT R24, R0, 0x8, R39, 0xfe, !PT ;  /* 0x0000000800187812 */ /* 0x000fe400078efe27 */
[----:B------:R-:W-:Y:S01]  /*5760*/  LEA.HI R27, R38, 0xe, RZ, 0x1a ;  /* 0x0000000e261b7811 */ /* 0x000fe200078fd0ff */
[----:B------:R1:W-:Y:S04]  /*5770*/  STS.128 [R36], R20 ;  /* 0x0000001424007388 */ /* 0x0003e80000000c00 */
[----:B------:R-:W-:Y:S01]  /*5780*/  STS.128 [R36+0x800], R44 ;  /* 0x0008002c24007388 */ /* 0x000fe20000000c00 */
[----:B------:R-:W-:Y:S01]  /*5790*/  BAR.SYNC.DEFER_BLOCKING 0x0 ;  /* 0x0000000000007b1d */ /* 0x000fe20000010000 */
[----:B0-----:R-:W-:-:S02]  /*57a0*/  PRMT R26, R12, 0x7632, R26 ;  /* 0x000076320c1a7816 */ /* 0x001fc4000000001a */
[----:B-1----:R-:W-:Y:S01]  /*57b0*/  LOP3.LUT R22, R0, 0xc, R39, 0xfe, !PT ;  /* 0x0000000c00167812 */ /* 0x002fe200078efe27 */
[----:B------:R-:W-:Y:S01]  /*57c0*/  IMAD R23, R24, UR5, RZ ;  /* 0x0000000518177c24 */ /* 0x000fe2000f8e02ff */
[----:B------:R-:W-:-:S04]  /*57d0*/  LEA R20, P4, R17, R16, 0x1 ;  /* 0x0000001011147211 */ /* 0x000fc800078808ff */
[----:B------:R-:W-:Y:S01]  /*57e0*/  LEA.HI.X.SX32 R21, R17, R2, 0x1, P4 ;  /* 0x0000000211157211 */ /* 0x000fe200020f0eff */
[C---:B------:R-:W-:Y:S01]  /*57f0*/  IMAD R17, R22.reuse, UR5, RZ ;  /* 0x0000000516117c24 */ /* 0x040fe2000f8e02ff */
[----:B------:R-:W-:-:S04]  /*5800*/  ISETP.LT.AND P4, PT, R22, UR11, !P0 ;  /* 0x0000000b16007c0c */ /* 0x000fc8000c781270 */
[-C--:B------:R-:W-:Y:S01]  /*5810*/  LEA R22, P6, R17, R16.reuse, 0x1 ;  /* 0x0000001011167211 */ /* 0x080fe200078c08ff */
[----:B------:R0:W-:Y:S01]  /*5820*/  @P3 STG.E.U16 desc[UR18][R8.64], R12 ;  /* 0x0000000c08003986 */ /* 0x0001e2000c101512 */
[----:B------:R-:W-:Y:S02]  /*5830*/  ISETP.LT.AND P3, PT, R24, UR11, !P0 ;  /* 0x0000000b18007c0c */ /* 0x000fe4000c761270 */
[C-C-:B------:R-:W-:Y:S01]  /*5840*/  LOP3.LUT R24, R0.reuse, 0x12, R39.reuse, 0xfe, !PT ;  /* 0x0000001200187812 */ /* 0x140fe200078efe27 */
[----:B------:R1:W-:Y:S01]  /*5850*/  @P2 STG.E.U16 desc[UR18][R10.64], R26 ;  /* 0x0000001a0a002986 */ /* 0x0003e2000c101512 */
[----:B------:R-:W-:Y:S02]  /*5860*/  ISETP.LT.AND P2, PT, R25, UR11, !P0 ;  /* 0x0000000b19007c0c */ /* 0x000fe4000c741270 */
[----:B------:R-:W-:Y:S01]  /*5870*/  LOP3.LUT R25, R0, 0xa, R39, 0xfe, !PT ;  /* 0x0000000a00197812 */ /* 0x000fe200078efe27 */
[----:B------:R-:W2:Y:S04]  /*5880*/  LDS.128 R8, [R48] ;  /* 0x0000000030087984 */ /* 0x000ea80000000c00 */
[----:B------:R3:W-:Y:S01]  /*5890*/  @P1 STG.E.U16 desc[UR18][R18.64], R13 ;  /* 0x0000000d12001986 */ /* 0x0007e2000c101512 */
[C---:B------:R-:W-:Y:S01]  /*58a0*/  ISETP.LT.AND P1, PT, R25.reuse, UR11, !P0 ;  /* 0x0000000b19007c0c */ /* 0x040fe2000c721270 */
[----:B------:R-:W-:Y:S01]  /*58b0*/  IMAD R25, R25, UR5, RZ ;  /* 0x0000000519197c24 */ /* 0x000fe2000f8e02ff */
[----:B0-----:R-:W-:-:S02]  /*58c0*/  LEA R12, P5, R23, R16, 0x1 ;  /* 0x00000010170c7211 */ /* 0x001fc400078a08ff */
[----:B-1----:R-:W-:Y:S02]  /*58d0*/  PRMT R26, R15, 0x7632, R26 ;  /* 0x000076320f1a7816 */ /* 0x002fe4000000001a */
[----:B---3--:R-:W-:Y:S02]  /*58e0*/  PRMT R19, R13, 0x7632, R19 ;  /* 0x000076320d137816 */ /* 0x008fe40000000013 */
[-C--:B------:R-:W-:Y:S02]  /*58f0*/  LEA.HI.X.SX32 R13, R23, R2.reuse, 0x1, P5 ;  /* 0x00000002170d7211 */ /* 0x080fe400028f0eff */
[----:B------:R-:W-:Y:S01]  /*5900*/  LEA.HI.X.SX32 R23, R17, R2, 0x1, P6 ;  /* 0x0000000211177211 */ /* 0x000fe200030f0eff */
[----:B------:R0:W-:Y:S01]  /*5910*/  @P2 STG.E.U16 desc[UR18][R20.64], R19 ;  /* 0x0000001314002986 */ /* 0x0001e2000c101512 */
[C---:B------:R-:W-:Y:S01]  /*5920*/  LEA R18, P2, R25.reuse, R16, 0x1 ;  /* 0x0000001019127211 */ /* 0x040fe200078408ff */
[----:B------:R-:W-:Y:S02]  /*5930*/  IMAD.IADD R17, R0, 0x1, R27 ;  /* 0x0000000100117824 */ /* 0x000fe400078e021b */
[----:B------:R1:W-:Y:S01]  /*5940*/  @P3 STG.E.U16 desc[UR18][R12.64], R14 ;  /* 0x0000000e0c003986 */ /* 0x0003e2000c101512 */
[----:B0-----:R-:W-:-:S02]  /*5950*/  LEA.HI.X.SX32 R19, R25, R2, 0x1, P2 ;  /* 0x0000000219137211 */ /* 0x001fc400010f0eff */
[----:B------:R-:W-:Y:S02]  /*5960*/  PRMT R25, R14, 0x7632, R25 ;  /* 0x000076320e197816 */ /* 0x000fe40000000019 */
[C---:B------:R-:W-:Y:S01]  /*5970*/  ISETP.LT.AND P2, PT, R17.reuse, UR11, !P0 ;  /* 0x0000000b11007c0c */ /* 0x040fe2000c741270 */
[----:B------:R-:W-:Y:S01]  /*5980*/  IMAD R17, R17, UR5, RZ ;  /* 0x0000000511117c24 */ /* 0x000fe2000f8e02ff */
[C-C-:B------:R-:W-:Y:S01]  /*5990*/  LOP3.LUT R21, R0.reuse, 0x10, R39.reuse, 0xfe, !PT ;  /* 0x0000001000157812 */ /* 0x140fe200078efe27 */
[----:B------:R0:W-:Y:S01]  /*59a0*/  @P1 STG.E.U16 desc[UR18][R18.64], R25 ;  /* 0x0000001912001986 */ /* 0x0001e2000c101512 */
[----:B------:R-:W-:Y:S02]  /*59b0*/  LOP3.LUT R20, R0, 0x14, R39, 0xfe, !PT ;  /* 0x0000001400147812 */ /* 0x000fe400078efe27 */
[----:B-1----:R-:W-:Y:S01]  /*59c0*/  LEA R12, P1, R17, R16, 0x1 ;  /* 0x00000010110c7211 */ /* 0x002fe200078208ff */
[----:B------:R1:W-:Y:S01]  /*59d0*/  @P4 STG.E.U16 desc[UR18][R22.64], R15 ;  /* 0x0000000f16004986 */ /* 0x0003e2000c101512 */
[C---:B------:R-:W-:Y:S01]  /*59e0*/  ISETP.LT.AND P3, PT, R21.reuse, UR11, !P0 ;  /* 0x0000000b15007c0c */ /* 0x040fe2000c761270 */
[----:B------:R-:W-:Y:S01]  /*59f0*/  IMAD R21, R21, UR5, RZ ;  /* 0x0000000515157c24 */ /* 0x000fe2000f8e02ff */
[----:B------:R-:W-:Y:S01]  /*5a00*/  LEA.HI.X.SX32 R13, R17, R2, 0x1, P1 ;  /* 0x00000002110d7211 */ /* 0x000fe200008f0eff */
[----:B------:R-:W-:Y:S01]  /*5a10*/  IMAD R17, R20, UR5, RZ ;  /* 0x0000000514117c24 */ /* 0x000fe2000f8e02ff */
[----:B------:R-:W-:-:S02]  /*5a20*/  ISETP.LT.AND P4, PT, R24, UR11, !P0 ;  /* 0x0000000b18007c0c */ /* 0x000fc4000c781270 */
[-C--:B------:R-:W-:Y:S01]  /*5a30*/  LEA R14, P5, R21, R16.reuse, 0x1 ;  /* 0x00000010150e7211 */ /* 0x080fe200078a08ff */
[----:B0-----:R-:W-:Y:S01]  /*5a40*/  IMAD R19, R24, UR5, RZ ;  /* 0x0000000518137c24 */ /* 0x001fe2000f8e02ff */
[----:B------:R-:W-:Y:S01]  /*5a50*/  ISETP.LT.AND P1, PT, R20, UR11, !P0 ;  /* 0x0000000b14007c0c */ /* 0x000fe2000c721270 */
[----:B------:R0:W-:Y:S01]  /*5a60*/  @P2 STG.E.U16 desc[UR18][R12.64], R26 ;  /* 0x0000001a0c002986 */ /* 0x0001e2000c101512 */
[-C--:B------:R-:W-:Y:S02]  /*5a70*/  LEA R20, P2, R17, R16.reuse, 0x1 ;  /* 0x0000001011147211 */ /* 0x080fe400078408ff */
[----:B------:R-:W-:Y:S02]  /*5a80*/  LEA R18, P6, R19, R16, 0x1 ;  /* 0x0000001013127211 */ /* 0x000fe400078c08ff */
[----:B-1----:R-:W-:Y:S02]  /*5a90*/  LOP3.LUT R22, R0, 0x16, R39, 0xfe, !PT ;  /* 0x0000001600167812 */ /* 0x002fe400078efe27 */
[----:B------:R-:W-:-:S02]  /*5aa0*/  LEA.HI.X.SX32 R15, R21, R2, 0x1, P5 ;  /* 0x00000002150f7211 */ /* 0x000fc400028f0eff */
[-C--:B------:R-:W-:Y:S02]  /*5ab0*/  LEA.HI.X.SX32 R19, R19, R2.reuse, 0x1, P6 ;  /* 0x0000000213137211 */ /* 0x080fe400030f0eff */
[----:B--2---:R-:W-:Y:S01]  /*5ac0*/  PRMT R24, R8, 0x7632, R24 ;  /* 0x0000763208187816 */ /* 0x004fe20000000018 */
[----:B------:R1:W-:Y:S01]  /*5ad0*/  @P3 STG.E.U16 desc[UR18][R14.64], R8 ;  /* 0x000000080e003986 */ /* 0x0003e2000c101512 */
[----:B------:R-:W-:Y:S01]  /*5ae0*/  LEA.HI.X.SX32 R21, R17, R2, 0x1, P2 ;  /* 0x0000000211157211 */ /* 0x000fe200010f0eff */
[C---:B------:R-:W-:Y:S01]  /*5af0*/  IMAD R17, R22.reuse, UR5, RZ ;  /* 0x0000000516117c24 */ /* 0x040fe2000f8e02ff */
[----:B------:R-:W-:Y:S01]  /*5b00*/  ISETP.LT.AND P2, PT, R22, UR11, !P0 ;  /* 0x0000000b16007c0c */ /* 0x000fe2000c741270 */
[----:B------:R2:W-:Y:S01]  /*5b10*/  @P4 STG.E.U16 desc[UR18][R18.64], R24 ;  /* 0x0000001812004986 */ /* 0x0005e2000c101512 */
[C-C-:B0-----:R-:W-:Y:S02]  /*5b20*/  LOP3.LUT R13, R0.reuse, 0x18, R39.reuse, 0xfe, !PT ;  /* 0x00000018000d7812 */ /* 0x141fe400078efe27 */
[----:B------:R-:W-:Y:S01]  /*5b30*/  LOP3.LUT R23, R0, 0x1a, R39, 0xfe, !PT ;  /* 0x0000001a00177812 */ /* 0x000fe200078efe27 */
[----:B------:R0:W-:Y:S01]  /*5b40*/  @P1 STG.E.U16 desc[UR18][R20.64], R9 ;  /* 0x0000000914001986 */ /* 0x0001e2000c101512 */
[----:B------:R-:W-:-:S02]  /*5b50*/  LEA R12, P4, R17, R16, 0x1 ;  /* 0x00000010110c7211 */ /* 0x000fc400078808ff */
[----:B------:R-:W-:Y:S01]  /*5b60*/  LOP3.LUT R22, R0, 0x1c, R39, 0xfe, !PT ;  /* 0x0000001c00167812 */ /* 0x000fe200078efe27 */
[C---:B-1----:R-:W-:Y:S01]  /*5b70*/  IMAD R15, R13.reuse, UR5, RZ ;  /* 0x000000050d0f7c24 */ /* 0x042fe2000f8e02ff */
[----:B------:R-:W-:Y:S02]  /*5b80*/  ISETP.LT.AND P3, PT, R13, UR11, !P0 ;  /* 0x0000000b0d007c0c */ /* 0x000fe4000c761270 */
[----:B------:R-:W-:Y:S01]  /*5b90*/  PRMT R25, R9, 0x7632, R25 ;  /* 0x0000763209197816 */ /* 0x000fe20000000019 */
[----:B--2---:R-:W-:Y:S01]  /*5ba0*/  IMAD R19, R22, UR5, RZ ;  /* 0x0000000516137c24 */ /* 0x004fe2000f8e02ff */
[----:B------:R-:W-:Y:S01]  /*5bb0*/  LEA.HI.X.SX32 R13, R17, R2, 0x1, P4 ;  /* 0x00000002110d7211 */ /* 0x000fe200020f0eff */
[C---:B------:R-:W-:Y:S01]  /*5bc0*/  IMAD R17, R23.reuse, UR5, RZ ;  /* 0x0000000517117c24 */ /* 0x040fe2000f8e02ff */
[----:B------:R-:W-:Y:S02]  /*5bd0*/  ISETP.LT.AND P1, PT, R23, UR11, !P0 ;  /* 0x0000000b17007c0c */ /* 0x000fe4000c721270 */
[----:B0-----:R-:W-:Y:S01]  /*5be0*/  LEA.HI R21, R38, 0x1e, RZ, 0x1a ;  /* 0x0000001e26157811 */ /* 0x001fe200078fd0ff */
[----:B------:R0:W-:Y:S01]  /*5bf0*/  @P2 STG.E.U16 desc[UR18][R12.64], R25 ;  /* 0x000000190c002986 */ /* 0x0001e2000c101512 */
[----:B------:R-:W-:-:S02]  /*5c00*/  ISETP.LT.AND P4, PT, R22, UR11, !P0 ;  /* 0x0000000b16007c0c */ /* 0x000fc4000c781270 */
[-C--:B------:R-:W-:Y:S01]  /*5c10*/  LEA R8, P5, R15, R16.reuse, 0x1 ;  /* 0x000000100f087211 */ /* 0x080fe200078a08ff */
[----:B------:R-:W-:Y:S01]  /*5c20*/  IMAD.IADD R20, R0, 0x1, R21 ;  /* 0x0000000100147824 */ /* 0x000fe200078e0215 */
[-C--:B------:R-:W-:Y:S02]  /*5c30*/  LEA R14, P2, R17, R16.reuse, 0x1 ;  /* 0x00000010110e7211 */ /* 0x080fe400078408ff */
[----:B------:R-:W-:Y:S02]  /*5c40*/  LEA R18, P6, R19, R16, 0x1 ;  /* 0x0000001013127211 */ /* 0x000fe400078c08ff */
[-C--:B------:R-:W-:Y:S02]  /*5c50*/  LEA.HI.X.SX32 R9, R15, R2.reuse, 0x1, P5 ;  /* 0x000000020f097211 */ /* 0x080fe400028f0eff */
[----:B------:R-:W-:Y:S01]  /*5c60*/  LEA.HI.X.SX32 R15, R17, R2, 0x1, P2 ;  /* 0x00000002110f7211 */ /* 0x000fe200010f0eff */
[----:B0-----:R-:W-:Y:S01]  /*5c70*/  IMAD R13, R20, UR5, RZ ;  /* 0x00000005140d7c24 */ /* 0x001fe2000f8e02ff */
[----:B------:R-:W-:Y:S01]  /*5c80*/  PRMT R22, R10, 0x7632, R22 ;  /* 0x000076320a167816 */ /* 0x000fe20000000016 */
[----:B------:R0:W-:Y:S01]  /*5c90*/  @P3 STG.E.U16 desc[UR18][R8.64], R10 ;  /* 0x0000000a08003986 */ /* 0x0001e2000c101512 */
[----:B------:R-:W-:-:S02]  /*5ca0*/  LOP3.LUT R17, R0, 0x20, R39, 0xfe, !PT ;  /* 0x0000002000117812 */ /* 0x000fc400078efe27 */
[----:B------:R-:W-:Y:S01]  /*5cb0*/  ISETP.LT.AND P2, PT, R20, UR11, !P0 ;  /* 0x0000000b14007c0c */ /* 0x000fe2000c741270 */
[----:B------:R1:W-:Y:S01]  /*5cc0*/  @P1 STG.E.U16 desc[UR18][R14.64], R22 ;  /* 0x000000160e001986 */ /* 0x0003e2000c101512 */
[----:B------:R-:W-:Y:S02]  /*5cd0*/  LEA.HI.X.SX32 R19, R19, R2, 0x1, P6 ;  /* 0x0000000213137211 */ /* 0x000fe400030f0eff */
[C-C-:B------:R-:W-:Y:S02]  /*5ce0*/  LOP3.LUT R20, R0.reuse, 0x22, R39.reuse, 0xfe, !PT ;  /* 0x0000002200147812 */ /* 0x140fe400078efe27 */
[C---:B------:R-:W-:Y:S01]  /*5cf0*/  ISETP.LT.AND P3, PT, R17.reuse, UR11, !P0 ;  /* 0x0000000b11007c0c */ /* 0x040fe2000c761270 */
[----:B------:R-:W-:Y:S01]  /*5d00*/  IMAD R17, R17, UR5, RZ ;  /* 0x0000000511117c24 */ /* 0x000fe2000f8e02ff */
[----:B------:R-:W-:Y:S01]  /*5d10*/  LOP3.LUT R12, R0, 0x24, R39, 0xfe, !PT ;  /* 0x00000024000c7812 */ /* 0x000fe200078efe27 */
[----:B------:R2:W-:Y:S01]  /*5d20*/  @P4 STG.E.U16 desc[UR18][R18.64], R11 ;  /* 0x0000000b12004986 */ /* 0x0005e2000c101512 */
[----:B0-----:R-:W-:-:S02]  /*5d30*/  LEA R8, P1, R13, R16, 0x1 ;  /* 0x000000100d087211 */ /* 0x001fc400078208ff */
[C---:B------:R-:W-:Y:S01]  /*5d40*/  ISETP.LT.AND P4, PT, R20.reuse, UR11, !P0 ;  /* 0x0000000b14007c0c */ /* 0x040fe2000c781270 */
[----:B-1----:R-:W-:Y:S01]  /*5d50*/  IMAD R15, R20, UR5, RZ ;  /* 0x00000005140f7c24 */ /* 0x002fe2000f8e02ff */
[----:B------:R-:W-:Y:S02]  /*5d60*/  PRMT R21, R11, 0x7632, R21 ;  /* 0x000076320b157816 */ /* 0x000fe40000000015 */
[----:B------:R-:W-:Y:S02]  /*5d70*/  LEA.HI.X.SX32 R9, R13, R2, 0x1, P1 ;  /* 0x000000020d097211 */ /* 0x000fe400008f0eff */
[-C--:B------:R-:W-:Y:S02]  /*5d80*/  LEA R10, P5, R17, R16.reuse, 0x1 ;  /* 0x00000010110a7211 */ /* 0x080fe400078a08ff */
[C---:B------:R-:W-:Y:S01]  /*5d90*/  ISETP.LT.AND P1, PT, R12.reuse, UR11, !P0 ;  /* 0x0000000b0c007c0c */ /* 0x040fe2000c721270 */
[----:B--2---:R-:W-:Y:S01]  /*5da0*/  IMAD R19, R12, UR5, RZ ;  /* 0x000000050c137c24 */ /* 0x004fe2000f8e02ff */
[----:B------:R-:W-:Y:S01]  /*5db0*/  LEA R12, P6, R15, R16, 0x1 ;  /* 0x000000100f0c7211 */ /* 0x000fe200078c08ff */
[----:B------:R0:W-:Y:S01]  /*5dc0*/  @P2 STG.E.U16 desc[UR18][R8.64], R21 ;  /* 0x0000001508002986 */ /* 0x0001e2000c101512 */
[----:B------:R-:W-:-:S02]  /*5dd0*/  LOP3.LUT R18, R0, 0x26, R39, 0xfe, !PT ;  /* 0x0000002600127812 */ /* 0x000fc400078efe27 */
[----:B------:R-:W-:Y:S02]  /*5de0*/  LEA.HI.X.SX32 R11, R17, R2, 0x1, P5 ;  /* 0x00000002110b7211 */ /* 0x000fe400028f0eff */
[----:B------:R-:W-:Y:S02]  /*5df0*/  LEA R14, P2, R19, R16, 0x1 ;  /* 0x00000010130e7211 */ /* 0x000fe400078408ff */
[-C--:B------:R-:W-:Y:S01]  /*5e00*/  LEA.HI.X.SX32 R13, R15, R2.reuse, 0x1, P6 ;  /* 0x000000020f0d7211 */ /* 0x080fe200030f0eff */
[----:B------:R-:W-:Y:S01]  /*5e10*/  @P3 STG.E.U16 desc[UR18][R10.64], R4 ;  /* 0x000000040a003986 */ /* 0x000fe2000c101512 */
[----:B------:R-:W-:Y:S02]  /*5e20*/  PRMT R20, R4, 0x7632, R20 ;  /* 0x0000763204147816 */ /* 0x000fe40000000014 */
[----:B------:R-:W-:Y:S01]  /*5e30*/  LEA.HI.X.SX32 R15, R19, R2, 0x1, P2 ;  /* 0x00000002130f7211 */ /* 0x000fe200010f0eff */
[----:B0-----:R-:W-:Y:S01]  /*5e40*/  IMAD R9, R18, UR5, RZ ;  /* 0x0000000512097c24 */ /* 0x001fe2000f8e02ff */
[----:B------:R-:W-:Y:S01]  /*5e50*/  LOP3.LUT R19, R0, 0x2a, R39, 0xfe, !PT ;  /* 0x0000002a00137812 */ /* 0x000fe200078efe27 */
[----:B------:R0:W-:Y:S01]  /*5e60*/  @P4 STG.E.U16 desc[UR18][R12.64], R20 ;  /* 0x000000140c004986 */ /* 0x0001e2000c101512 */
[----:B------:R-:W-:-:S02]  /*5e70*/  ISETP.LT.AND P2, PT, R18, UR11, !P0 ;  /* 0x0000000b12007c0c */ /* 0x000fc4000c741270 */
[C-C-:B------:R-:W-:Y:S01]  /*5e80*/  LOP3.LUT R8, R0.reuse, 0x2c, R39.reuse, 0xfe, !PT ;  /* 0x0000002c00087812 */ /* 0x140fe200078efe27 */
[----:B------:R1:W-:Y:S01]  /*5e90*/  @P1 STG.E.U16 desc[UR18][R14.64], R5 ;  /* 0x000000050e001986 */ /* 0x0003e2000c101512 */
[----:B------:R-:W-:Y:S02]  /*5ea0*/  LEA R18, P4, R9, R16, 0x1 ;  /* 0x0000001009127211 */ /* 0x000fe400078808ff */
[----:B------:R-:W-:Y:S02]  /*5eb0*/  ISETP.LT.AND P1, PT, R19, UR11, !P0 ;  /* 0x0000000b13007c0c */ /* 0x000fe4000c721270 */
[C---:B------:R-:W-:Y:S02]  /*5ec0*/  LOP3.LUT R17, R0.reuse, 0x28, R39, 0xfe, !PT ;  /* 0x0000002800117812 */ /* 0x040fe400078efe27 */
[----:B------:R-:W-:Y:S01]  /*5ed0*/  PRMT R21, R5, 0x7632, R21 ;  /* 0x0000763205157816 */ /* 0x000fe20000000015 */
[----:B0-----:R-:W-:Y:S01]  /*5ee0*/  IMAD R13, R19, UR5, RZ ;  /* 0x00000005130d7c24 */ /* 0x001fe2000f8e02ff */
[----:B------:R-:W-:Y:S01]  /*5ef0*/  LEA.HI.X.SX32 R19, R9, R2, 0x1, P4 ;  /* 0x0000000209137211 */ /* 0x000fe200020f0eff */
[----:B------:R-:W-:Y:S01]  /*5f00*/  IMAD.IADD R20, R0, 0x1, R3 ;  /* 0x0000000100147824 */ /* 0x000fe200078e0203 */
[C---:B------:R-:W-:Y:S01]  /*5f10*/  ISETP.LT.AND P4, PT, R8.reuse, UR11, !P0 ;  /* 0x0000000b08007c0c */ /* 0x040fe2000c781270 */
[----:B-1----:R-:W-:Y:S01]  /*5f20*/  IMAD R15, R8, UR5, RZ ;  /* 0x00000005080f7c24 */ /* 0x002fe2000f8e02ff */
[C---:B------:R-:W-:Y:S01]  /*5f30*/  ISETP.LT.AND P3, PT, R17.reuse, UR11, !P0 ;  /* 0x0000000b11007c0c */ /* 0x040fe2000c761270 */
[----:B------:R-:W0:Y:S01]  /*5f40*/  LDS.128 R8, [R48+0x1000] ;  /* 0x0010000030087984 */ /* 0x000e220000000c00 */
[----:B------:R-:W-:Y:S01]  /*5f50*/  IMAD R17, R17, UR5, RZ ;  /* 0x0000000511117c24 */ /* 0x000fe2000f8e02ff */
[C---:B------:R-:W-:Y:S01]  /*5f60*/  LOP3.LUT R22, R0.reuse, 0x3c, R39, 0xfe, !PT ;  /* 0x0000003c00167812 */ /* 0x040fe200078efe27 */
[----:B------:R-:W-:Y:S01]  /*5f70*/  IMAD.IADD R3, R0, 0x1, R37 ;  /* 0x0000000100037824 */ /* 0x000fe200078e0225 */
[----:B------:R1:W-:Y:S01]  /*5f80*/  @P2 STG.E.U16 desc[UR18][R18.64], R21 ;  /* 0x0000001512002986 */ /* 0x0003e2000c101512 */
[-C--:B------:R-:W-:Y:S01]  /*5f90*/  LEA R12, P2, R13, R16.reuse, 0x1 ;  /* 0x000000100d0c7211 */ /* 0x080fe200078408ff */
[----:B------:R-:W-:Y:S01]  /*5fa0*/  IMAD R23, R20, UR5, RZ ;  /* 0x0000000514177c24 */ /* 0x000fe2000f8e02ff */
[----:B------:R-:W-:-:S02]  /*5fb0*/  LEA R4, P5, R17, R16, 0x1 ;  /* 0x0000001011047211 */ /* 0x000fc400078a08ff */
[----:B------:R-:W-:Y:S02]  /*5fc0*/  LEA R14, P6, R15, R16, 0x1 ;  /* 0x000000100f0e7211 */ /* 0x000fe400078c08ff */
[-C--:B------:R-:W-:Y:S02]  /*5fd0*/  LEA.HI.X.SX32 R5, R17, R2.reuse, 0x1, P5 ;  /* 0x0000000211057211 */ /* 0x080fe400028f0eff */
[-C--:B------:R-:W-:Y:S02]  /*5fe0*/  LEA.HI.X.SX32 R13, R13, R2.reuse, 0x1, P2 ;  /* 0x000000020d0d7211 */ /* 0x080fe400010f0eff */
[----:B------:R-:W-:Y:S01]  /*5ff0*/  LEA.HI.X.SX32 R15, R15, R2, 0x1, P6 ;  /* 0x000000020f0f7211 */ /* 0x000fe200030f0eff */
[----:B------:R2:W-:Y:S01]  /*6000*/  @P3 STG.E.U16 desc[UR18][R4.64], R6 ;  /* 0x0000000604003986 */ /* 0x0005e2000c101512 */
[----:B-1----:R-:W-:Y:S01]  /*6010*/  PRMT R19, R6, 0x7632, R19 ;  /* 0x0000763206137816 */ /* 0x002fe20000000013 */
[----:B------:R-:W-:Y:S01]  /*6020*/  IMAD R21, R22, UR5, RZ ;  /* 0x0000000516157c24 */ /* 0x000fe2000f8e02ff */
[----:B------:R-:W-:-:S02]  /*6030*/  LOP3.LUT R18, R0, 0x30, R39, 0xfe, !PT ;  /* 0x0000003000127812 */ /* 0x000fc400078efe27 */
[--C-:B------:R-:W-:Y:S01]  /*6040*/  LOP3.LUT R17, R0, 0x32, R39.reuse, 0xfe, !PT ;  /* 0x0000003200117812 */ /* 0x100fe200078efe27 */
[----:B------:R1:W-:Y:S01]  /*6050*/  @P1 STG.E.U16 desc[UR18][R12.64], R19 ;  /* 0x000000130c001986 */ /* 0x0003e2000c101512 */
[----:B------:R-:W-:Y:S02]  /*6060*/  ISETP.LT.AND P5, PT, R18, UR11, !P0 ;  /* 0x0000000b12007c0c */ /* 0x000fe4000c7a1270 */
[----:B------:R-:W-:Y:S01]  /*6070*/  ISETP.LT.AND P6, PT, R17, UR11, !P0 ;  /* 0x0000000b11007c0c */ /* 0x000fe2000c7c1270 */
[----:B------:R3:W-:Y:S01]  /*6080*/  @P4 STG.E.U16 desc[UR18][R14.64], R7 ;  /* 0x000000070e004986 */ /* 0x0007e2000c101512 */
[C---:B------:R-:W-:Y:S01]  /*6090*/  ISETP.LT.AND P4, PT, R3.reuse, UR11, !P0 ;  /* 0x0000000b03007c0c */ /* 0x040fe2000c781270 */
[----:B------:R-:W-:Y:S01]  /*60a0*/  IMAD R3, R3, UR5, RZ ;  /* 0x0000000503037c24 */ /* 0x000fe2000f8e02ff */
[----:B------:R-:W-:-:S04]  /*60b0*/  LOP3.LUT R24, R0, 0x3a, R39, 0xfe, !PT ;  /* 0x0000003a00187812 */ /* 0x000fc800078efe27 */
[----:B--2---:R-:W-:Y:S01]  /*60c0*/  LEA R4, P1, R3, R16, 0x1 ;  /* 0x0000001003047211 */ /* 0x004fe200078208ff */
[----:B-1----:R-:W-:Y:S01]  /*60d0*/  IMAD R13, R18, UR5, RZ ;  /* 0x00000005120d7c24 */ /* 0x002fe2000f8e02ff */
[----:B------:R-:W-:Y:S01]  /*60e0*/  PRMT R18, R7, 0x7632, R18 ;  /* 0x0000763207127816 */ /* 0x000fe20000000012 */
[----:B------:R-:W-:Y:S01]  /*60f0*/  IMAD R19, R24, UR5, RZ ;  /* 0x0000000518137c24 */ /* 0x000fe2000f8e02ff */
[----:B------:R-:W-:Y:S01]  /*6100*/  LEA.HI.X.SX32 R5, R3, R2, 0x1, P1 ;  /* 0x0000000203057211 */ /* 0x000fe200008f0eff */
[----:B---3--:R-:W-:Y:S01]  /*6110*/  IMAD R15, R17, UR5, RZ ;  /* 0x00000005110f7c24 */ /* 0x008fe2000f8e02ff */
[C-C-:B------:R-:W-:Y:S02]  /*6120*/  LOP3.LUT R17, R0.reuse, 0x38, R39.reuse, 0xfe, !PT ;  /* 0x0000003800117812 */ /* 0x140fe400078efe27 */
[----:B------:R-:W-:Y:S01]  /*6130*/  LOP3.LUT R14, R0, 0x36, R39, 0xfe, !PT ;  /* 0x00000036000e7812 */ /* 0x000fe200078efe27 */
[----:B------:R1:W-:Y:S01]  /*6140*/  @P4 STG.E.U16 desc[UR18][R4.64], R18 ;  /* 0x0000001204004986 */ /* 0x0003e2000c101512 */
[----:B------:R-:W-:-:S02]  /*6150*/  LEA R6, P2, R13, R16, 0x1 ;  /* 0x000000100d067211 */ /* 0x000fc400078408ff */
[----:B------:R-:W-:Y:S02]  /*6160*/  LEA R12, P3, R15, R16, 0x1 ;  /* 0x000000100f0c7211 */ /* 0x000fe400078608ff */
[----:B------:R-:W-:Y:S02]  /*6170*/  LOP3.LUT R0, R0, 0x34, R39, 0xfe, !PT ;  /* 0x0000003400007812 */ /* 0x000fe400078efe27 */
[-C--:B------:R-:W-:Y:S02]  /*6180*/  LEA.HI.X.SX32 R7, R13, R2.reuse, 0x1, P2 ;  /* 0x000000020d077211 */ /* 0x080fe400010f0eff */
[----:B------:R-:W-:Y:S01]  /*6190*/  LEA.HI.X.SX32 R13, R15, R2, 0x1, P3 ;  /* 0x000000020f0d7211 */ /* 0x000fe200018f0eff */
[----:B------:R-:W-:Y:S01]  /*61a0*/  IMAD R3, R0, UR5, RZ ;  /* 0x0000000500037c24 */ /* 0x000fe2000f8e02ff */
[----:B0-----:R-:W-:Y:S01]  /*61b0*/  PRMT R25, R8, 0x7632, R25 ;  /* 0x0000763208197816 */ /* 0x001fe20000000019 */
[----:B------:R-:W-:Y:S01]  /*61c0*/  IMAD R15, R14, UR5, RZ ;  /* 0x000000050e0f7c24 */ /* 0x000fe2000f8e02ff */
[----:B------:R0:W-:Y:S01]  /*61d0*/  @P5 STG.E.U16 desc[UR18][R6.64], R8 ;  /* 0x0000000806005986 */ /* 0x0001e2000c101512 */
[C---:B------:R-:W-:Y:S01]  /*61e0*/  ISETP.LT.AND P3, PT, R17.reuse, UR11, !P0 ;  /* 0x0000000b11007c0c */ /* 0x040fe2000c761270 */
[----:B------:R-:W-:Y:S01]  /*61f0*/  IMAD R17, R17, UR5, RZ ;  /* 0x0000000511117c24 */ /* 0x000fe2000f8e02ff */
[----:B------:R-:W-:Y:S01]  /*6200*/  ISETP.LT.AND P5, PT, R0, UR11, !P0 ;  /* 0x0000000b00007c0c */ /* 0x000fe2000c7a1270 */
[----:B------:R2:W-:Y:S01]  /*6210*/  @P6 STG.E.U16 desc[UR18][R12.64], R25 ;  /* 0x000000190c006986 */ /* 0x0005e2000c101512 */
[----:B-1----:R-:W-:-:S02]  /*6220*/  LEA R4, P6, R3, R16, 0x1 ;  /* 0x0000001003047211 */ /* 0x002fc400078c08ff */
[----:B------:R-:W-:Y:S02]  /*6230*/  ISETP.LT.AND P4, PT, R14, UR11, !P0 ;  /* 0x0000000b0e007c0c */ /* 0x000fe4000c781270 */
[----:B------:R-:W-:Y:S02]  /*6240*/  LEA.HI.X.SX32 R5, R3, R2, 0x1, P6 ;  /* 0x0000000203057211 */ /* 0x000fe400030f0eff */
[-C--:B------:R-:W-:Y:S02]  /*6250*/  LEA R14, P6, R19, R16.reuse, 0x1 ;  /* 0x00000010130e7211 */ /* 0x080fe400078c08ff */
[-C--:B0-----:R-:W-:Y:S02]  /*6260*/  LEA R6, P1, R15, R16.reuse, 0x1 ;  /* 0x000000100f067211 */ /* 0x081fe400078208ff */
[----:B------:R-:W-:Y:S01]  /*6270*/  PRMT R3, R9, 0x7632, R3 ;  /* 0x0000763209037816 */ /* 0x000fe20000000003 */
[----:B------:R-:W-:Y:S01]  /*6280*/  @P5 STG.E.U16 desc[UR18][R4.64], R9 ;  /* 0x0000000904005986 */ /* 0x000fe2000c101512 */
[----:B--2---:R-:W-:-:S02]  /*6290*/  LEA R12, P2, R17, R16, 0x1 ;  /* 0x00000010110c7211 */ /* 0x004fc400078408ff */
[----:B------:R-:W-:Y:S02]  /*62a0*/  LEA.HI.X.SX32 R7, R15, R2, 0x1, P1 ;  /* 0x000000020f077211 */ /* 0x000fe400008f0eff */
[----:B------:R-:W-:Y:S02]  /*62b0*/  LEA R18, P1, R21, R16, 0x1 ;  /* 0x0000001015127211 */ /* 0x000fe400078208ff */
[-C--:B------:R-:W-:Y:S01]  /*62c0*/  LEA.HI.X.SX32 R13, R17, R2.reuse, 0x1, P2 ;  /* 0x00000002110d7211 */ /* 0x080fe200010f0eff */
[----:B------:R0:W-:Y:S01]  /*62d0*/  @P4 STG.E.U16 desc[UR18][R6.64], R3 ;  /* 0x0000000306004986 */ /* 0x0001e2000c101512 */
[-C--:B------:R-:W-:Y:S02]  /*62e0*/  LEA.HI.X.SX32 R15, R19, R2.reuse, 0x1, P6 ;  /* 0x00000002130f7211 */ /* 0x080fe400030f0eff */
[----:B------:R-:W-:Y:S01]  /*62f0*/  ISETP.LT.AND P2, PT, R24, UR11, !P0 ;  /* 0x0000000b18007c0c */ /* 0x000fe2000c741270 */
[----:B------:R1:W-:Y:S01]  /*6300*/  @P3 STG.E.U16 desc[UR18][R12.64], R10 ;  /* 0x0000000a0c003986 */ /* 0x0003e2000c101512 */
[----:B------:R-:W-:-:S02]  /*6310*/  LEA.HI.X.SX32 R19, R21, R2, 0x1, P1 ;  /* 0x0000000215137211 */ /* 0x000fc400008f0eff */
[----:B------:R-:W-:Y:S02]  /*6320*/  ISETP.LT.AND P1, PT, R22, UR11, !P0 ;  /* 0x0000000b16007c0c */ /* 0x000fe4000c721270 */
[----:B------:R-:W-:Y:S02]  /*6330*/  ISETP.LT.AND P0, PT, R20, UR11, !P0 ;  /* 0x0000000b14007c0c */ /* 0x000fe4000c701270 */
[C---:B------:R-:W-:Y:S02]  /*6340*/  LEA R16, P6, R23.reuse, R16, 0x1 ;  /* 0x0000001017107211 */ /* 0x040fe400078c08ff */
[----:B0-----:R-:W-:Y:S02]  /*6350*/  PRMT R7, R10, 0x7632, R7 ;  /* 0x000076320a077816 */ /* 0x001fe40000000007 */
[----:B------:R-:W-:Y:S02]  /*6360*/  LEA.HI.X.SX32 R17, R23, R2, 0x1, P6 ;  /* 0x0000000217117211 */ /* 0x000fe400030f0eff */
[----:B------:R-:W-:Y:S01]  /*6370*/  PRMT R8, R11, 0x7632, R8 ;  /* 0x000076320b087816 */ /* 0x000fe20000000008 */
[----:B------:R1:W-:Y:S04]  /*6380*/  @P2 STG.E.U16 desc[UR18][R14.64], R7 ;  /* 0x000000070e002986 */ /* 0x0003e8000c101512 */
[----:B------:R1:W-:Y:S04]  /*6390*/  @P1 STG.E.U16 desc[UR18][R18.64], R11 ;  /* 0x0000000b12001986 */ /* 0x0003e8000c101512 */
[----:B------:R1:W-:Y:S01]  /*63a0*/  @P0 STG.E.U16 desc[UR18][R16.64], R8 ;  /* 0x0000000810000986 */ /* 0x0003e2000c101512 */
[----:B------:R-:W-:Y:S06]  /*63b0*/  BAR.SYNC.DEFER_BLOCKING 0x0 ;  /* 0x0000000000007b1d */ /* 0x000fec0000010000 */
[----:B------:R-:W-:Y:S05]  /*63c0*/  BRA.U UP0, `(.L_x_19) ;  /* 0x00000001009c7547 */ /* 0x000fea000b800000 */
[----:B------:R-:W0:Y:S01]  /*63d0*/  S2UR UR5, SR_CgaCtaId ;  /* 0x00000000000579c3 */ /* 0x000e220000008800 */
[----:B------:R-:W-:Y:S01]  /*63e0*/  NOP ;  /* 0x0000000000007918 */ /* 0x000fe20000000000 */
[----:B------:R-:W-:Y:S01]  /*63f0*/  UMOV UR4, 0x50 ;  /* 0x0000005000047882 */ /* 0x000fe20000000000 */
[----:B------:R-:W-:Y:S02]  /*6400*/  IMAD.U32 R0, RZ, RZ, UR24 ;  /* 0x00000018ff007e24 */ /* 0x000fe4000f8e00ff */
[----:B------:R-:W-:-:S03]  /*6410*/  IMAD.MOV.U32 R3, RZ, RZ, 0x1 ;  /* 0x00000001ff037424 */ /* 0x000fc600078e00ff */
[----:B------:R-:W-:-:S04]  /*6420*/  LOP3.LUT R0, R0, 0xffff, RZ, 0xc0, !PT ;  /* 0x0000ffff00007812 */ /* 0x000fc800078ec0ff */
[----:B------:R-:W-:-:S05]  /*6430*/  SHF.R.U32.HI R0, RZ, 0x5, R0 ;  /* 0x00000005ff007819 */ /* 0x000fca0000011600 */
[----:B------:R-:W-:Y:S01]  /*6440*/  VIADD R2, R0, 0x10 ;  /* 0x0000001000027836 */ /* 0x000fe20000000000 */
[----:B------:R-:W-:Y:S01]  /*6450*/  SHF.L.U32 R0, R3, R0, RZ ;  /* 0x0000000003007219 */ /* 0x000fe200000006ff */
[----:B0-----:R-:W-:-:S03]  /*6460*/  ULEA UR6, UR5, UR4, 0x18 ;  /* 0x0000000405067291 */ /* 0x001fc6000f8ec0ff */
[----:B------:R-:W-:-:S04]  /*6470*/  SHF.L.U32 R3, R3, R2, RZ ;  /* 0x0000000203037219 */ /* 0x000fc800000006ff */
[----:B------:R-:W-:Y:S02]  /*6480*/  LOP3.LUT R0, R3, R0, RZ, 0xfc, !PT ;  /* 0x0000000003007212 */ /* 0x000fe400078efcff */
[----:B------:R-:W0:Y:S02]  /*6490*/  LDS R5, [UR6] ;  /* 0x00000006ff057984 */ /* 0x000e240008000800 */
[C---:B------:R-:W-:Y:S02]  /*64a0*/  LOP3.LUT R2, R0.reuse, 0xffff, RZ, 0xc0, !PT ;  /* 0x0000ffff00027812 */ /* 0x040fe400078ec0ff */
[----:B0-----:R-:W-:-:S04]  /*64b0*/  LOP3.LUT R3, R0, 0xffff, R5, 0x80, !PT ;  /* 0x0000ffff00037812 */ /* 0x001fc800078e8005 */
[----:B------:R-:W-:-:S13]  /*64c0*/  ISETP.NE.AND P0, PT, R3, R2, PT ;  /* 0x000000020300720c */ /* 0x000fda0003f05270 */
[----:B------:R-:W-:Y:S05]  /*64d0*/  @P0 BRA `(.L_x_20) ;  /* 0x0000000000500947 */ /* 0x000fea0003800000 */
[----:B------:R-:W-:Y:S02]  /*64e0*/  SHF.R.U32.HI R5, RZ, 0x10, R5 ;  /* 0x00000010ff057819 */ /* 0x000fe40000011605 */
[----:B------:R-:W-:-:S04]  /*64f0*/  SHF.R.U32.HI R2, RZ, 0x10, R0 ;  /* 0x00000010ff027819 */ /* 0x000fc80000011600 */
[----:B------:R-:W-:-:S04]  /*6500*/  LOP3.LUT R5, R5, R2, RZ, 0xc0, !PT ;  /* 0x0000000205057212 */ /* 0x000fc800078ec0ff */
[----:B------:R-:W-:-:S13]  /*6510*/  ISETP.NE.AND P0, PT, R5, R2, PT ;  /* 0x000000020500720c */ /* 0x000fda0003f05270 */
[----:B------:R-:W-:Y:S05]  /*6520*/  @P0 BRA `(.L_x_21) ;  /* 0x0000000000300947 */ /* 0x000fea0003800000 */
[----:B------:R-:W-:Y:S01]  /*6530*/  R2UR UR4, R0 ;  /* 0x00000000000472ca */ /* 0x000fe200000e0000 */
[----:B------:R-:W-:Y:S01]  /*6540*/  VOTEU.ANY UR5, UPT, PT ;  /* 0x0000000000057886 */ /* 0x000fe200038e0100 */
[----:B------:R-:W0:Y:S01]  /*6550*/  S2R R0, SR_LANEID ;  /* 0x0000000000007919 */ /* 0x000e220000000000 */
[----:B------:R-:W-:-:S10]  /*6560*/  UFLO.U32 UR5, UR5 ;  /* 0x00000005000572bd */ /* 0x000fd400080e0000 */
[----:B------:R-:W-:-:S06]  /*6570*/  ULOP3.LUT UR4, URZ, UR4, URZ, 0x33, !UPT ;  /* 0x00000004ff047292 */ /* 0x000fcc000f8e33ff */
[----:B------:R-:W-:-:S04]  /*6580*/  IMAD.U32 R2, RZ, RZ, UR4 ;  /* 0x00000004ff027e24 */ /* 0x000fc8000f8e00ff */
[----:B------:R-:W2:Y:S02]  /*6590*/  REDUX UR7, R2 ;  /* 0x00000000020773c4 */ /* 0x000ea40000000000 */
[----:B------:R3:W-:Y:S01]  /*65a0*/  UTCATOMSWS.AND URZ, UR4 ;  /* 0x0000000400ff79e3 */ /* 0x0007e20008000000 */
[----:B0-----:R-:W-:Y:S01]  /*65b0*/  ISETP.EQ.U32.AND P0, PT, R0, UR5, PT ;  /* 0x0000000500007c0c */ /* 0x001fe2000bf02070 */
[----:B--2---:R-:W-:-:S12]  /*65c0*/  IMAD.U32 R0, RZ, RZ, UR7 ;  /* 0x00000007ff007e24 */ /* 0x004fd8000f8e00ff */
[----:B------:R3:W-:Y:S01]  /*65d0*/  @P0 ATOMS.AND RZ, [UR6], R0 ;  /* 0x00000000ffff098c */ /* 0x0007e2000a800006 */
[----:B------:R-:W-:Y:S05]  /*65e0*/  BRA `(.L_x_19) ;  /* 0x0000000000147947 */ /* 0x000fea0003800000 */
.L_x_21:
[----:B------:R-:W-:-:S07]  /*65f0*/  MOV R2, 0x6610 ;  /* 0x0000661000027802 */ /* 0x000fce0000000f00 */
[----:B-1----:R-:W-:Y:S05]  /*6600*/  CALL.REL.NOINC `($__internal_0_$__cuda_sm10x_tcgen05_guardrail_trap_col_being_dealloced_not_returned_by_alloc) ;  /* 0x00000000005c7944 */ /* 0x002fea0003c00000 */
[----:B------:R-:W-:Y:S05]  /*6610*/  BRA `(.L_x_19) ;  /* 0x0000000000087947 */ /* 0x000fea0003800000 */
.L_x_20:
[----:B------:R-:W-:-:S07]  /*6620*/  MOV R2, 0x6640 ;  /* 0x0000664000027802 */ /* 0x000fce0000000f00 */
[----:B-1----:R-:W-:Y:S05]  /*6630*/  CALL.REL.NOINC `($__internal_2_$__cuda_sm10x_tcgen05_guardrail_trap_unallocated_columns_being_dealloced) ;  /* 0x0000000000687944 */ /* 0x002fea0003c00000 */
.L_x_19:
[----:B------:R-:W-:Y:S01]  /*6640*/  NOP ;  /* 0x0000000000007918 */ /* 0x000fe20000000000 */
[----:B---3--:R-:W-:Y:S05]  /*6650*/  EXIT ;  /* 0x000000000000794d */ /* 0x008fea0003800000 */
.L_x_7:
[----:B------:R-:W-:-:S07]  /*6660*/  IMAD.MOV.U32 R3, RZ, RZ, R2 ;  /* 0x000000ffff037224 */ /* 0x000fce00078e0002 */
.L_x_22:
[----:B0-----:R0:W1:Y:S02]  /*6670*/  SYNCS.PHASECHK.TRANS64.TRYWAIT P1, [R7+URZ], R3 ;  /* 0x00000003070075a7 */ /* 0x00106400080211ff */
[----:B-1----:R-:W-:Y:S05]  /*6680*/  @!P1 NANOSLEEP.SYNCS 0x989680 ;  /* 0x009896800000995d */ /* 0x002fea0003900000 */
[----:B------:R-:W1:Y:S02]  /*6690*/  @!P1 SYNCS.PHASECHK.TRANS64 P1, [R7+URZ], R3 ;  /* 0x00000003070095a7 */ /* 0x000e6400080210ff */
[----:B-1----:R-:W-:Y:S05]  /*66a0*/  @!P1 BRA `(.L_x_22) ;  /* 0xfffffffc00f09947 */ /* 0x002fea000383ffff */
[----:B------:R-:W-:Y:S05]  /*66b0*/  BRA `(.L_x_6) ;  /* 0xffffff9c001c7947 */ /* 0x000fea000383ffff */
.L_x_10:
[----:B------:R-:W-:-:S07]  /*66c0*/  IMAD.MOV.U32 R3, RZ, RZ, R2 ;  /* 0x000000ffff037224 */ /* 0x000fce00078e0002 */
.L_x_23:
[----:B0-----:R0:W1:Y:S02]  /*66d0*/  SYNCS.PHASECHK.TRANS64.TRYWAIT P0, [R9+URZ], R3 ;  /* 0x00000003090075a7 */ /* 0x00106400080011ff */
[----:B-1----:R-:W-:Y:S05]  /*66e0*/  @!P0 NANOSLEEP.SYNCS 0x989680 ;  /* 0x009896800000895d */ /* 0x002fea0003900000 */
[----:B------:R-:W1:Y:S02]  /*66f0*/  @!P0 SYNCS.PHASECHK.TRANS64 P0, [R9+URZ], R3 ;  /* 0x00000003090085a7 */ /* 0x000e6400080010ff */
[----:B-1----:R-:W-:Y:S05]  /*6700*/  @!P0 BRA `(.L_x_23) ;  /* 0xfffffffc00f08947 */ /* 0x002fea000383ffff */
[----:B------:R-:W-:Y:S05]  /*6710*/  BRA `(.L_x_9) ;  /* 0xffffff9c007c7947 */ /* 0x000fea000383ffff */
.L_x_14:
[----:B------:R-:W0:Y:S02]  /*6720*/  SYNCS.PHASECHK.TRANS64.TRYWAIT P6, [UR8], R120 ;  /* 0x00000078ff0075a7 */ /* 0x000e2400080c1108 */
[----:B0-----:R-:W-:Y:S05]  /*6730*/  @!P6 BRA `(.L_x_14) ;  /* 0xfffffffc00f8e947 */ /* 0x001fea000383ffff */
[----:B------:R-:W-:Y:S05]  /*6740*/  BRA `(.L_x_24) ;  /* 0xffffffd800d87947 */ /* 0x000fea000383ffff */
.L_x_18:
[----:B------:R-:W1:Y:S02]  /*6750*/  SYNCS.PHASECHK.TRANS64.TRYWAIT P0, [UR8], R4 ;  /* 0x00000004ff0075a7 */ /* 0x000e640008001108 */
[----:B-1----:R-:W-:Y:S05]  /*6760*/  @!P0 BRA `(.L_x_18) ;  /* 0xfffffffc00f88947 */ /* 0x002fea000383ffff */
[----:B------:R-:W-:Y:S05]  /*6770*/  BRA `(.L_x_17) ;  /* 0xffffffec00107947 */ /* 0x000fea000383ffff */
        .weak           $__internal_0_$__cuda_sm10x_tcgen05_guardrail_trap_col_being_dealloced_not_returned_by_alloc
        .type           $__internal_0_$__cuda_sm10x_tcgen05_guardrail_trap_col_being_dealloced_not_returned_by_alloc,@function
        .size           $__internal_0_$__cuda_sm10x_tcgen05_guardrail_trap_col_being_dealloced_not_returned_by_alloc,($__internal_1_$__cuda_sm10x_tcgen05_guardrail_trap_phase_invalid_during_alloc - $__internal_0_$__cuda_sm10x_tcgen05_guardrail_trap_col_being_dealloced_not_returned_by_alloc)
$__internal_0_$__cuda_sm10x_tcgen05_guardrail_trap_col_being_dealloced_not_returned_by_alloc:
[----:B------:R-:W-:Y:S05]  /*6780*/  BPT.TRAP 0x1 ;  /* 0x000000040000795c */ /* 0x000fea0000300000 */
[----:B------:R-:W-:-:S04]  /*6790*/  IMAD.MOV.U32 R3, RZ, RZ, 0x0 ;  /* 0x00000000ff037424 */ /* 0x000fc800078e00ff */
[----:B------:R-:W-:Y:S05]  /*67a0*/  RET.REL.NODEC R2 `(matmul_kernel) ;  /* 0xffffff9802147950 */ /* 0x000fea0003c3ffff */
        .weak           $__internal_1_$__cuda_sm10x_tcgen05_guardrail_trap_phase_invalid_during_alloc
        .type           $__internal_1_$__cuda_sm10x_tcgen05_guardrail_trap_phase_invalid_during_alloc,@function
        .size           $__internal_1_$__cuda_sm10x_tcgen05_guardrail_trap_phase_invalid_during_alloc,($__internal_2_$__cuda_sm10x_tcgen05_guardrail_trap_unallocated_columns_being_dealloced - $__internal_1_$__cuda_sm10x_tcgen05_guardrail_trap_phase_invalid_during_alloc)
$__internal_1_$__cuda_sm10x_tcgen05_guardrail_trap_phase_invalid_during_alloc:
[----:B------:R-:W-:Y:S05]  /*67b0*/  BPT.TRAP 0x1 ;  /* 0x000000040000795c */ /* 0x000fea0000300000 */
[----:B------:R-:W-:-:S04]  /*67c0*/  IMAD.MOV.U32 R3, RZ, RZ, 0x0 ;  /* 0x00000000ff037424 */ /* 0x000fc800078e00ff */
[----:B------:R-:W-:Y:S05]  /*67d0*/  RET.REL.NODEC R2 `(matmul_kernel) ;  /* 0xffffff9802087950 */ /* 0x000fea0003c3ffff */
        .weak           $__internal_2_$__cuda_sm10x_tcgen05_guardrail_trap_unallocated_columns_being_dealloced
        .type           $__internal_2_$__cuda_sm10x_tcgen05_guardrail_trap_unallocated_columns_being_dealloced,@function
        .size           $__internal_2_$__cuda_sm10x_tcgen05_guardrail_trap_unallocated_columns_being_dealloced,(.L_x_28 - $__internal_2_$__cuda_sm10x_tcgen05_guardrail_trap_unallocated_columns_being_dealloced)
$__internal_2_$__cuda_sm10x_tcgen05_guardrail_trap_unallocated_columns_being_dealloced:
[----:B------:R-:W-:Y:S05]  /*67e0*/  BPT.TRAP 0x1 ;  /* 0x000000040000795c */ /* 0x000fea0000300000 */
[----:B------:R-:W-:-:S04]  /*67f0*/  IMAD.MOV.U32 R3, RZ, RZ, 0x0 ;  /* 0x00000000ff037424 */ /* 0x000fc800078e00ff */
[----:B------:R-:W-:Y:S05]  /*6800*/  RET.REL.NODEC R2 `(matmul_kernel) ;  /* 0xffffff9402fc7950 */ /* 0x000fea0003c3ffff */
.L_x_25:
[----:B------:R-:W-:-:S00]  /*6810*/  BRA `(.L_x_25) ;  /* 0xfffffffc00fc7947 */ /* 0x000fc0000383ffff */
[----:B------:R-:W-:-:S00]  /*6820*/  NOP ;  /* 0x0000000000007918 */ /* 0x000fc00000000000 */
        /* <DEDUP_REMOVED lines=13> */
.L_x_28:


//--------------------- .nv.shared.matmul_kernel  --------------------------
	.section	.nv.shared.matmul_kernel,"aw",@nobits
	.sectionflags	@""
	.align	16
	.zero		1024


//--------------------- .nv.shared.reserved.0     --------------------------
	.section	.nv.shared.reserved.0,"aw",@nobits
	.align	8
	.weak		__nv_reservedSMEM_offset_0_alias
	.size		__nv_reservedSMEM_offset_0_alias, 0, 64
	.other		__nv_reservedSMEM_offset_0_alias,@"STO_CUDA_RESERVED_SHARED STV_DEFAULT"
__nv_reservedSMEM_offset_0_alias:
	.zero		0
.nv.shared.reserved.0:
	.zero		64
	.weak		__nv_reservedSMEM_allocation_phase
	.type		__nv_reservedSMEM_allocation_phase,@object
	.size		__nv_reservedSMEM_allocation_phase,(.L_0 - __nv_reservedSMEM_allocation_phase)
__nv_reservedSMEM_allocation_phase:
	.zero		1
.L_0:
	.zero		7
	.weak		__nv_reservedSMEM_devtool_atexit_pc
	.type		__nv_reservedSMEM_devtool_atexit_pc,@object
	.size		__nv_reservedSMEM_devtool_atexit_pc,(__nv_reservedSMEM_allocation_mask - __nv_reservedSMEM_devtool_atexit_pc)
__nv_reservedSMEM_devtool_atexit_pc:
	.zero		8
	.weak		__nv_reservedSMEM_allocation_mask
	.type		__nv_reservedSMEM_allocation_mask,@object
	.size		__nv_reservedSMEM_allocation_mask,(.L_2 - __nv_reservedSMEM_allocation_mask)
__nv_reservedSMEM_allocation_mask:
	.zero		4
.L_2:
	.zero		4
	.weak		__nv_reservedSMEM_tmem_allocation_pipeline_mbarrier
	.type		__nv_reservedSMEM_tmem_allocation_pipeline_mbarrier,@object
	.size		__nv_reservedSMEM_tmem_allocation_pipeline_mbarrier,(__nv_reservedSMEM_tmem_allocation_pipeline_mbarrier_parity - __nv_reservedSMEM_tmem_allocation_pipeline_mbarrier)
__nv_reservedSMEM_tmem_allocation_pipeline_mbarrier:
	.zero		8
	.weak		__nv_reservedSMEM_tmem_allocation_pipeline_mbarrier_parity
	.type		__nv_reservedSMEM_tmem_allocation_pipeline_mbarrier_parity,@object
	.size		__nv_reservedSMEM_tmem_allocation_pipeline_mbarrier_parity,(.L_4 - __nv_reservedSMEM_tmem_allocation_pipeline_mbarrier_parity)
__nv_reservedSMEM_tmem_allocation_pipeline_mbarrier_parity:
	.zero		4
.L_4:


//--------------------- .nv.constant0.matmul_kernel --------------------------
	.section	.nv.constant0.matmul_kernel,"a",@progbits
	.sectionflags	@""
	.align	4
.nv.constant0.matmul_kernel:
	.zero		976


//--------------------- SYMBOLS --------------------------

	.type		.nv.reservedSmem.offset0,@object
	.size		.nv.reservedSmem.offset0,0x4
	.type		.nv.reservedSmem.cap,@object
	.size		.nv.reservedSmem.cap,0x4
